	.headerflags	@"EF_CUDA_TEXMODE_UNIFIED EF_CUDA_64BIT_ADDRESS EF_CUDA_ACCELERATORS EF_CUDA_SM90 EF_CUDA_VIRTUAL_SM(EF_CUDA_SM90)"
	.elftype	@"ET_EXEC"


//--------------------- .nv.info                  --------------------------
	.section	.nv.info,"",@"SHT_CUDA_INFO"
	.align	4


	//----- nvinfo : EIATTR_REGCOUNT
	.align		4
        /*0000*/ 	.byte	0x04, 0x2f
        /*0002*/ 	.short	(.L_1 - .L_0)
	.align		4
.L_0:
        /*0004*/ 	.word	index@(triton_poi_fused_avg_pool2d_max_pool2d_with_indices_11)
        /*0008*/ 	.word	0x00000047


	//----- nvinfo : EIATTR_MIN_STACK_SIZE
	.align		4
.L_1:
        /*000c*/ 	.byte	0x04, 0x12
        /*000e*/ 	.short	(.L_3 - .L_2)
	.align		4
.L_2:
        /*0010*/ 	.word	index@(triton_poi_fused_avg_pool2d_max_pool2d_with_indices_11)
        /*0014*/ 	.word	0x00000000


	//----- nvinfo : EIATTR_FRAME_SIZE
	.align		4
.L_3:
        /*0018*/ 	.byte	0x04, 0x11
        /*001a*/ 	.short	(.L_5 - .L_4)
	.align		4
.L_4:
        /*001c*/ 	.word	index@(triton_poi_fused_avg_pool2d_max_pool2d_with_indices_11)
        /*0020*/ 	.word	0x00000000


	//----- nvinfo : EIATTR_MIN_STACK_SIZE
	.align		4
.L_5:
        /*0024*/ 	.byte	0x04, 0x12
        /*0026*/ 	.short	(.L_7 - .L_6)
	.align		4
.L_6:
        /*0028*/ 	.word	index@(triton_poi_fused_avg_pool2d_max_pool2d_with_indices_11)
        /*002c*/ 	.word	0x00000000
.L_7:


//--------------------- .nv.info.triton_poi_fused_avg_pool2d_max_pool2d_with_indices_11 --------------------------
	.section	.nv.info.triton_poi_fused_avg_pool2d_max_pool2d_with_indices_11,"",@"SHT_CUDA_INFO"
	.sectionflags	@""
	.align	4


	//----- nvinfo : EIATTR_CUDA_API_VERSION
	.align		4
        /*0000*/ 	.byte	0x04, 0x37
        /*0002*/ 	.short	(.L_9 - .L_8)
.L_8:
        /*0004*/ 	.word	0x0000007c


	//----- nvinfo : EIATTR_KPARAM_INFO
	.align		4
.L_9:
        /*0008*/ 	.byte	0x04, 0x17
        /*000a*/ 	.short	(.L_11 - .L_10)
.L_10:
        /*000c*/ 	.word	0x00000000
        /*0010*/ 	.short	0x0004
        /*0012*/ 	.short	0x0020
        /*0014*/ 	.byte	0x00, 0xf0, 0x11, 0x00


	//----- nvinfo : EIATTR_KPARAM_INFO
	.align		4
.L_11:
        /*0018*/ 	.byte	0x04, 0x17
        /*001a*/ 	.short	(.L_13 - .L_12)
.L_12:
        /*001c*/ 	.word	0x00000000
        /*0020*/ 	.short	0x0003
        /*0022*/ 	.short	0x0018
        /*0024*/ 	.byte	0x00, 0xf4, 0x21, 0x00


	//----- nvinfo : EIATTR_KPARAM_INFO
	.align		4
.L_13:
        /*0028*/ 	.byte	0x04, 0x17
        /*002a*/ 	.short	(.L_15 - .L_14)
.L_14:
        /*002c*/ 	.word	0x00000000
        /*0030*/ 	.short	0x0002
        /*0032*/ 	.short	0x0010
        /*0034*/ 	.byte	0x00, 0xf4, 0x21, 0x00


	//----- nvinfo : EIATTR_KPARAM_INFO
	.align		4
.L_15:
        /*0038*/ 	.byte	0x04, 0x17
        /*003a*/ 	.short	(.L_17 - .L_16)
.L_16:
        /*003c*/ 	.word	0x00000000
        /*0040*/ 	.short	0x0001
        /*0042*/ 	.short	0x0008
        /*0044*/ 	.byte	0x00, 0xf4, 0x21, 0x00


	//----- nvinfo : EIATTR_KPARAM_INFO
	.align		4
.L_17:
        /*0048*/ 	.byte	0x04, 0x17
        /*004a*/ 	.short	(.L_19 - .L_18)
.L_18:
        /*004c*/ 	.word	0x00000000
        /*0050*/ 	.short	0x0000
        /*0052*/ 	.short	0x0000
        /*0054*/ 	.byte	0x00, 0xf4, 0x21, 0x00


	//----- nvinfo : EIATTR_SPARSE_MMA_MASK
	.align		4
.L_19:
        /*0058*/ 	.byte	0x03, 0x50
        /*005a*/ 	.short	0x0000


	//----- nvinfo : EIATTR_MAXREG_COUNT
	.align		4
        /*005c*/ 	.byte	0x03, 0x1b
        /*005e*/ 	.short	0x00ff


	//----- nvinfo : EIATTR_EXIT_INSTR_OFFSETS
	.align		4
        /*0060*/ 	.byte	0x04, 0x1c
        /*0062*/ 	.short	(.L_21 - .L_20)


	//   ....[0]....
.L_20:
        /*0064*/ 	.word	0x00001ea0


	//   ....[1]....
        /*0068*/ 	.word	0x00001ec0


	//----- nvinfo : EIATTR_REQNTID
	.align		4
.L_21:
        /*006c*/ 	.byte	0x04, 0x10
        /*006e*/ 	.short	(.L_23 - .L_22)
.L_22:
        /*0070*/ 	.word	0x00000080
        /*0074*/ 	.word	0x00000001
        /*0078*/ 	.word	0x00000001


	//----- nvinfo : EIATTR_CBANK_PARAM_SIZE
	.align		4
.L_23:
        /*007c*/ 	.byte	0x03, 0x19
        /*007e*/ 	.short	0x0024


	//----- nvinfo : EIATTR_PARAM_CBANK
	.align		4
        /*0080*/ 	.byte	0x04, 0x0a
        /*0082*/ 	.short	(.L_25 - .L_24)
	.align		4
.L_24:
        /*0084*/ 	.word	index@(.nv.constant0.triton_poi_fused_avg_pool2d_max_pool2d_with_indices_11)
        /*0088*/ 	.short	0x0210
        /*008a*/ 	.short	0x0024


	//----- nvinfo : EIATTR_SW_WAR
	.align		4
.L_25:
        /*008c*/ 	.byte	0x04, 0x36
        /*008e*/ 	.short	(.L_27 - .L_26)
.L_26:
        /*0090*/ 	.word	0x00000008
.L_27:


//--------------------- .nv.callgraph             --------------------------
	.section	.nv.callgraph,"",@"SHT_CUDA_CALLGRAPH"
	.align	4
	.sectionentsize	8
	.align		4
        /*0000*/ 	.word	0x00000000
	.align		4
        /*0004*/ 	.word	0xffffffff
	.align		4
        /*0008*/ 	.word	0x00000000
	.align		4
        /*000c*/ 	.word	0xfffffffe
	.align		4
        /*0010*/ 	.word	0x00000000
	.align		4
        /*0014*/ 	.word	0xfffffffd
	.align		4
        /*0018*/ 	.word	0x00000000
	.align		4
        /*001c*/ 	.word	0xfffffffc


//--------------------- .text.triton_poi_fused_avg_pool2d_max_pool2d_with_indices_11 --------------------------
	.section	.text.triton_poi_fused_avg_pool2d_max_pool2d_with_indices_11,"ax",@progbits
	.align	128
        .global         triton_poi_fused_avg_pool2d_max_pool2d_with_indices_11
        .type           triton_poi_fused_avg_pool2d_max_pool2d_with_indices_11,@function
        .size           triton_poi_fused_avg_pool2d_max_pool2d_with_indices_11,(.L_x_1 - triton_poi_fused_avg_pool2d_max_pool2d_with_indices_11)
        .other          triton_poi_fused_avg_pool2d_max_pool2d_with_indices_11,@"STO_CUDA_ENTRY STV_DEFAULT"
triton_poi_fused_avg_pool2d_max_pool2d_with_indices_11:
.text.triton_poi_fused_avg_pool2d_max_pool2d_with_indices_11:
[----:B------:R-:W0:Y:S01]  /*0000*/  LDC R1, c[0x0][0x28] ;  /* 0x00000a00ff017b82 */ /* 0x000e220000000800 */
[----:B------:R-:W1:Y:S01]  /*0010*/  S2R R18, SR_TID.X ;  /* 0x0000000000127919 */ /* 0x000e620000002100 */
[----:B------:R-:W-:Y:S01]  /*0020*/  IMAD.MOV.U32 R12, RZ, RZ, RZ ;  /* 0x000000ffff0c7224 */ /* 0x000fe200078e00ff */
[----:B------:R-:W-:Y:S01]  /*0030*/  ULDC.64 UR4, c[0x0][0x208] ;  /* 0x0000820000047ab9 */ /* 0x000fe20000000a00 */
[----:B------:R-:W2:Y:S01]  /*0040*/  S2R R3, SR_CTAID.X ;  /* 0x0000000000037919 */ /* 0x000ea20000002500 */
[----:B------:R-:W-:Y:S01]  /*0050*/  IMAD.MOV.U32 R14, RZ, RZ, RZ ;  /* 0x000000ffff0e7224 */ /* 0x000fe200078e00ff */
[----:B------:R-:W-:Y:S01]  /*0060*/  ULDC.64 UR6, c[0x0][0x220] ;  /* 0x0000880000067ab9 */ /* 0x000fe20000000a00 */
[----:B-1----:R-:W-:-:S05]  /*0070*/  LOP3.LUT R18, R18, 0x7f, RZ, 0xc0, !PT ;  /* 0x0000007f12127812 */ /* 0x002fca00078ec0ff */
[----:B--2---:R-:W-:-:S04]  /*0080*/  IMAD R18, R3, 0x100, R18 ;  /* 0x0000010003127824 */ /* 0x004fc800078e0212 */
[----:B------:R-:W-:-:S04]  /*0090*/  IMAD.HI R0, R18, 0x3e0f83e1, RZ ;  /* 0x3e0f83e112007827 */ /* 0x000fc800078e02ff */
[----:B------:R-:W-:Y:S01]  /*00a0*/  IMAD.HI R17, R18, 0x3c2e1347, RZ ;  /* 0x3c2e134712117827 */ /* 0x000fe200078e02ff */
[----:B------:R-:W-:-:S04]  /*00b0*/  SHF.R.U32.HI R3, RZ, 0x1f, R0 ;  /* 0x0000001fff037819 */ /* 0x000fc80000011600 */
[----:B------:R-:W-:Y:S02]  /*00c0*/  LEA.HI.SX32 R27, R0, R3, 0x1d ;  /* 0x00000003001b7211 */ /* 0x000fe400078feaff */
[----:B------:R-:W-:-:S03]  /*00d0*/  SHF.R.U32.HI R0, RZ, 0x1f, R17 ;  /* 0x0000001fff007819 */ /* 0x000fc60000011611 */
[----:B------:R-:W-:Y:S01]  /*00e0*/  IMAD.HI R2, R27, 0x3e0f83e1, RZ ;  /* 0x3e0f83e11b027827 */ /* 0x000fe200078e02ff */
[----:B------:R-:W-:-:S03]  /*00f0*/  LEA.HI.SX32 R17, R17, R0, 0x18 ;  /* 0x0000000011117211 */ /* 0x000fc600078fc2ff */
[----:B------:R-:W-:Y:S01]  /*0100*/  IMAD R16, R27, -0x21, R18 ;  /* 0xffffffdf1b107824 */ /* 0x000fe200078e0212 */
[----:B------:R-:W-:Y:S01]  /*0110*/  SHF.R.U32.HI R3, RZ, 0x1f, R2 ;  /* 0x0000001fff037819 */ /* 0x000fe20000011602 */
[----:B------:R-:W-:Y:S02]  /*0120*/  IMAD R0, R17, 0x10a0, RZ ;  /* 0x000010a011007824 */ /* 0x000fe400078e02ff */
[----:B------:R-:W-:Y:S01]  /*0130*/  IMAD.SHL.U32 R13, R16, 0x2, RZ ;  /* 0x00000002100d7824 */ /* 0x000fe200078e00ff */
[----:B------:R-:W-:Y:S02]  /*0140*/  LEA.HI.SX32 R4, R2, R3, 0x1d ;  /* 0x0000000302047211 */ /* 0x000fe400078feaff */
[----:B------:R-:W1:Y:S01]  /*0150*/  LDC.64 R2, c[0x0][0x210] ;  /* 0x00008400ff027b82 */ /* 0x000e620000000a00 */
[----:B------:R-:W-:Y:S01]  /*0160*/  VIADD R10, R13, 0x1 ;  /* 0x000000010d0a7836 */ /* 0x000fe20000000000 */
[----:B------:R-:W-:Y:S01]  /*0170*/  ISETP.GT.AND P1, PT, R16, -0x1, PT ;  /* 0xffffffff1000780c */ /* 0x000fe20003f24270 */
[----:B------:R-:W-:-:S03]  /*0180*/  IMAD R27, R4, -0x21, R27 ;  /* 0xffffffdf041b7824 */ /* 0x000fc600078e021b */
[----:B------:R-:W-:Y:S01]  /*0190*/  ISETP.LT.AND P3, PT, R10, 0x41, P1 ;  /* 0x000000410a00780c */ /* 0x000fe20000f61270 */
[C---:B------:R-:W-:Y:S01]  /*01a0*/  IMAD R11, R27.reuse, 0x82, R0 ;  /* 0x000000821b0b7824 */ /* 0x040fe200078e0200 */
[C---:B------:R-:W-:Y:S01]  /*01b0*/  ISETP.GT.AND P2, PT, R27.reuse, RZ, PT ;  /* 0x000000ff1b00720c */ /* 0x040fe20003f44270 */
[----:B------:R-:W-:Y:S01]  /*01c0*/  IMAD.MOV.U32 R0, RZ, RZ, RZ ;  /* 0x000000ffff007224 */ /* 0x000fe200078e00ff */
[----:B------:R-:W-:Y:S01]  /*01d0*/  ISETP.GT.AND P6, PT, R27, RZ, P3 ;  /* 0x000000ff1b00720c */ /* 0x000fe20001fc4270 */
[C---:B------:R-:W-:Y:S01]  /*01e0*/  IMAD R25, R16.reuse, 0x2, R11 ;  /* 0x0000000210197824 */ /* 0x040fe200078e020b */
[C---:B------:R-:W-:Y:S02]  /*01f0*/  ISETP.GT.AND P0, PT, R16.reuse, RZ, P2 ;  /* 0x000000ff1000720c */ /* 0x040fe40001704270 */
[----:B------:R-:W-:Y:S01]  /*0200*/  ISETP.GT.AND P2, PT, R16, -0x1, P2 ;  /* 0xffffffff1000780c */ /* 0x000fe20001744270 */
[C---:B------:R-:W-:Y:S01]  /*0210*/  VIADD R5, R25.reuse, 0xffffffbe ;  /* 0xffffffbe19057836 */ /* 0x040fe20000000000 */
[C---:B------:R-:W-:Y:S01]  /*0220*/  ISETP.LT.AND P0, PT, R18.reuse, 0x4410, P0 ;  /* 0x000044101200780c */ /* 0x040fe20000701270 */
[C---:B------:R-:W-:Y:S01]  /*0230*/  VIADD R9, R25.reuse, 0xffffffbf ;  /* 0xffffffbf19097836 */ /* 0x040fe20000000000 */
[C---:B------:R-:W-:Y:S01]  /*0240*/  ISETP.LT.AND P2, PT, R18.reuse, 0x4410, P2 ;  /* 0x000044101200780c */ /* 0x040fe20001741270 */
[----:B------:R-:W-:Y:S01]  /*0250*/  VIADD R7, R25, 0xffffffc0 ;  /* 0xffffffc019077836 */ /* 0x000fe20000000000 */
[----:B------:R-:W-:Y:S01]  /*0260*/  ISETP.LT.AND P6, PT, R18, 0x4410, P6 ;  /* 0x000044101200780c */ /* 0x000fe200037c1270 */
[----:B------:R-:W-:Y:S01]  /*0270*/  IMAD.MOV.U32 R35, RZ, RZ, RZ ;  /* 0x000000ffff237224 */ /* 0x000fe200078e00ff */
[----:B------:R-:W-:Y:S01]  /*0280*/  P2R R39, PR, RZ, 0x8 ;  /* 0x00000008ff277803 */ /* 0x000fe20000000000 */
[----:B-1----:R-:W-:-:S04]  /*0290*/  IMAD.WIDE R4, R5, 0x4, R2 ;  /* 0x0000000405047825 */ /* 0x002fc800078e0202 */
[--C-:B------:R-:W-:Y:S02]  /*02a0*/  IMAD.WIDE R8, R9, 0x4, R2.reuse ;  /* 0x0000000409087825 */ /* 0x100fe400078e0202 */
[----:B------:R-:W2:Y:S04]  /*02b0*/  @P0 LDG.E.EL R0, desc[UR4][R4.64] ;  /* 0x0000000404000981 */ /* 0x000ea8000c2e1900 */
[----:B------:R-:W3:Y:S01]  /*02c0*/  @P2 LDG.E.EL R12, desc[UR4][R8.64] ;  /* 0x00000004080c2981 */ /* 0x000ee2000c2e1900 */
[----:B------:R-:W-:-:S03]  /*02d0*/  IMAD.WIDE R6, R7, 0x4, R2 ;  /* 0x0000000407067825 */ /* 0x000fc600078e0202 */
[----:B------:R-:W4:Y:S04]  /*02e0*/  @P0 LDG.E.EL R35, desc[UR4][R4.64] ;  /* 0x0000000404230981 */ /* 0x000f28000c2e1900 */
[----:B------:R-:W5:Y:S01]  /*02f0*/  @P6 LDG.E.EL R14, desc[UR4][R6.64] ;  /* 0x00000004060e6981 */ /* 0x000f62000c2e1900 */
[----:B------:R-:W-:-:S06]  /*0300*/  IMAD.MOV.U32 R36, RZ, RZ, RZ ;  /* 0x000000ffff247224 */ /* 0x000fcc00078e00ff */
[----:B------:R-:W4:Y:S01]  /*0310*/  @P2 LDG.E.EL R36, desc[UR4][R8.64] ;  /* 0x0000000408242981 */ /* 0x000f22000c2e1900 */
[----:B--2---:R-:W-:Y:S02]  /*0320*/  SEL R19, R0, 0xff800000, P0 ;  /* 0xff80000000137807 */ /* 0x004fe40000000000 */
[----:B---3--:R-:W-:-:S04]  /*0330*/  SEL R12, R12, 0xff800000, P2 ;  /* 0xff8000000c0c7807 */ /* 0x008fc80001000000 */
[----:B------:R-:W-:Y:S02]  /*0340*/  FSETP.GT.AND P4, PT, R12, R19, PT ;  /* 0x000000130c00720b */ /* 0x000fe40003f84000 */
[----:B-----5:R-:W-:Y:S02]  /*0350*/  SEL R15, R14, 0xff800000, P6 ;  /* 0xff8000000e0f7807 */ /* 0x020fe40003000000 */
[----:B----4-:R-:W-:Y:S02]  /*0360*/  SEL R35, R35, RZ, P0 ;  /* 0x000000ff23237207 */ /* 0x010fe40000000000 */
[----:B------:R-:W-:Y:S02]  /*0370*/  FSETP.NAN.AND P1, PT, R15, R15, PT ;  /* 0x0000000f0f00720b */ /* 0x000fe40003f28000 */
[----:B------:R-:W-:-:S05]  /*0380*/  FSETP.NAN.AND P0, PT, R12, R12, PT ;  /* 0x0000000c0c00720b */ /* 0x000fca0003f08000 */
[----:B------:R-:W-:Y:S02]  /*0390*/  @!P4 FSEL R12, R12, R19, P0 ;  /* 0x000000130c0cc208 */ /* 0x000fe40000000000 */
[----:B------:R-:W-:Y:S02]  /*03a0*/  P2R R48, PR, RZ, 0x10 ;  /* 0x00000010ff307803 */ /* 0x000fe40000000000 */
[----:B------:R-:W-:Y:S02]  /*03b0*/  FSETP.GEU.AND P4, PT, R12, R15, PT ;  /* 0x0000000f0c00720b */ /* 0x000fe40003f8e000 */
[----:B------:R-:W-:Y:S02]  /*03c0*/  ISETP.GT.AND P0, PT, R27, -0x1, PT ;  /* 0xffffffff1b00780c */ /* 0x000fe40003f04270 */
[----:B------:R-:W-:Y:S02]  /*03d0*/  @!P1 FSEL R15, R15, R12, !P4 ;  /* 0x0000000c0f0f9208 */ /* 0x000fe40006000000 */
[----:B------:R-:W-:Y:S01]  /*03e0*/  ISETP.GT.AND P1, PT, R16, RZ, P0 ;  /* 0x000000ff1000720c */ /* 0x000fe20000724270 */
[----:B------:R-:W-:Y:S01]  /*03f0*/  VIADD R12, R13, 0xffffffff ;  /* 0xffffffff0d0c7836 */ /* 0x000fe20000000000 */
[----:B------:R-:W-:-:S02]  /*0400*/  SEL R36, R36, RZ, P2 ;  /* 0x000000ff24247207 */ /* 0x000fc40001000000 */
[----:B------:R-:W-:Y:S01]  /*0410*/  ISETP.LT.AND P2, PT, R18, 0x4410, P1 ;  /* 0x000044101200780c */ /* 0x000fe20000f41270 */
[----:B------:R-:W-:Y:S02]  /*0420*/  IMAD.IADD R31, R11, 0x1, R12 ;  /* 0x000000010b1f7824 */ /* 0x000fe400078e020c */
[----:B------:R-:W-:Y:S02]  /*0430*/  IMAD.MOV.U32 R0, RZ, RZ, RZ ;  /* 0x000000ffff007224 */ /* 0x000fe400078e00ff */
[----:B------:R-:W-:-:S08]  /*0440*/  IMAD.WIDE R30, R31, 0x4, R2 ;  /* 0x000000041f1e7825 */ /* 0x000fd000078e0202 */
[----:B------:R-:W2:Y:S01]  /*0450*/  @P2 LDG.E.EL R0, desc[UR4][R30.64] ;  /* 0x000000041e002981 */ /* 0x000ea2000c2e1900 */
[----:B------:R-:W-:Y:S01]  /*0460*/  P2R R51, PR, RZ, 0x4 ;  /* 0x00000004ff337803 */ /* 0x000fe20000000000 */
[----:B------:R-:W-:Y:S02]  /*0470*/  IMAD.MOV.U32 R5, RZ, RZ, RZ ;  /* 0x000000ffff057224 */ /* 0x000fe400078e00ff */
[----:B------:R-:W-:Y:S01]  /*0480*/  IMAD.WIDE R32, R25, 0x4, R2 ;  /* 0x0000000419207825 */ /* 0x000fe200078e0202 */
[----:B--2---:R-:W-:-:S04]  /*0490*/  SEL R4, R0, 0xff800000, P2 ;  /* 0xff80000000047807 */ /* 0x004fc80001000000 */
[-C--:B------:R-:W-:Y:S02]  /*04a0*/  FSETP.NAN.AND P1, PT, R4, R4.reuse, PT ;  /* 0x000000040400720b */ /* 0x080fe40003f28000 */
[----:B------:R-:W-:Y:S02]  /*04b0*/  FSETP.GEU.AND P2, PT, R15, R4, PT ;  /* 0x000000040f00720b */ /* 0x000fe40003f4e000 */
[----:B------:R-:W-:-:S09]  /*04c0*/  LOP3.LUT R0, R27, R16, RZ, 0xfc, !PT ;  /* 0x000000101b007212 */ /* 0x000fd200078efcff */
[----:B------:R-:W-:Y:S02]  /*04d0*/  @!P1 FSEL R4, R4, R15, !P2 ;  /* 0x0000000f04049208 */ /* 0x000fe40005000000 */
[----:B------:R-:W-:-:S04]  /*04e0*/  ISETP.GE.AND P1, PT, R18, 0x4410, PT ;  /* 0x000044101200780c */ /* 0x000fc80003f26270 */
[----:B------:R-:W-:-:S13]  /*04f0*/  ISETP.GT.AND P5, PT, R0, -0x1, !P1 ;  /* 0xffffffff0000780c */ /* 0x000fda0004fa4270 */
[----:B------:R-:W2:Y:S01]  /*0500*/  @P5 LDG.E.EL R5, desc[UR4][R32.64] ;  /* 0x0000000420055981 */ /* 0x000ea2000c2e1900 */
[----:B------:R-:W-:Y:S02]  /*0510*/  P2R R38, PR, RZ, 0x4 ;  /* 0x00000004ff267803 */ /* 0x000fe40000000000 */
[----:B------:R-:W-:Y:S01]  /*0520*/  P2R R47, PR, RZ, 0x10 ;  /* 0x00000010ff2f7803 */ /* 0x000fe20000000000 */
[----:B------:R-:W-:Y:S02]  /*0530*/  IMAD.IADD R9, R11, 0x1, R10 ;  /* 0x000000010b097824 */ /* 0x000fe400078e020a */
[----:B------:R-:W-:Y:S02]  /*0540*/  IMAD.MOV.U32 R0, RZ, RZ, RZ ;  /* 0x000000ffff007224 */ /* 0x000fe400078e00ff */
[----:B------:R-:W-:Y:S01]  /*0550*/  IMAD.WIDE R8, R9, 0x4, R2 ;  /* 0x0000000409087825 */ /* 0x000fe200078e0202 */
[----:B--2---:R-:W-:-:S04]  /*0560*/  SEL R5, R5, 0xff800000, P5 ;  /* 0xff80000005057807 */ /* 0x004fc80002800000 */
[-C--:B------:R-:W-:Y:S02]  /*0570*/  FSETP.NAN.AND P2, PT, R5, R5.reuse, PT ;  /* 0x000000050500720b */ /* 0x080fe40003f48000 */
[----:B------:R-:W-:-:S11]  /*0580*/  FSETP.GEU.AND P4, PT, R4, R5, PT ;  /* 0x000000050400720b */ /* 0x000fd60003f8e000 */
[----:B------:R-:W-:Y:S02]  /*0590*/  @!P2 FSEL R5, R5, R4, !P4 ;  /* 0x000000040505a208 */ /* 0x000fe40006000000 */
[----:B------:R-:W-:-:S04]  /*05a0*/  ISETP.GT.AND P2, PT, R27, -0x1, P3 ;  /* 0xffffffff1b00780c */ /* 0x000fc80001f44270 */
[----:B------:R-:W-:-:S13]  /*05b0*/  ISETP.LT.AND P3, PT, R18, 0x4410, P2 ;  /* 0x000044101200780c */ /* 0x000fda0001761270 */
[----:B------:R-:W2:Y:S01]  /*05c0*/  @P3 LDG.E.EL R0, desc[UR4][R8.64] ;  /* 0x0000000408003981 */ /* 0x000ea2000c2e1900 */
[----:B------:R-:W-:Y:S01]  /*05d0*/  IMAD.SHL.U32 R19, R27, 0x2, RZ ;  /* 0x000000021b137824 */ /* 0x000fe200078e00ff */
[----:B------:R-:W-:Y:S02]  /*05e0*/  P2R R46, PR, RZ, 0x10 ;  /* 0x00000010ff2e7803 */ /* 0x000fe40000000000 */
[----:B------:R-:W-:Y:S01]  /*05f0*/  P2R R37, PR, RZ, 0x2 ;  /* 0x00000002ff257803 */ /* 0x000fe20000000000 */
[----:B------:R-:W-:-:S04]  /*0600*/  VIADD R11, R25, 0x40 ;  /* 0x00000040190b7836 */ /* 0x000fc80000000000 */
[----:B------:R-:W-:Y:S01]  /*0610*/  IMAD.WIDE R10, R11, 0x4, R2 ;  /* 0x000000040b0a7825 */ /* 0x000fe200078e0202 */
[----:B--2---:R-:W-:-:S03]  /*0620*/  SEL R4, R0, 0xff800000, P3 ;  /* 0xff80000000047807 */ /* 0x004fc60001800000 */
[----:B------:R-:W-:Y:S01]  /*0630*/  VIADD R0, R19, 0x1 ;  /* 0x0000000113007836 */ /* 0x000fe20000000000 */
[----:B------:R-:W-:-:S04]  /*0640*/  FSETP.NAN.AND P2, PT, R4, R4, PT ;  /* 0x000000040400720b */ /* 0x000fc80003f48000 */
[----:B------:R-:W-:Y:S02]  /*0650*/  ISETP.LT.AND P4, PT, R0, 0x41, P0 ;  /* 0x000000410000780c */ /* 0x000fe40000781270 */
[----:B------:R-:W-:Y:S02]  /*0660*/  FSETP.GEU.AND P1, PT, R5, R4, PT ;  /* 0x000000040500720b */ /* 0x000fe40003f2e000 */
[----:B------:R-:W-:Y:S02]  /*0670*/  ISETP.GT.AND P0, PT, R16, RZ, P4 ;  /* 0x000000ff1000720c */ /* 0x000fe40002704270 */
[----:B------:R-:W-:-:S03]  /*0680*/  P2R R44, PR, RZ, 0x2 ;  /* 0x00000002ff2c7803 */ /* 0x000fc60000000000 */
[----:B------:R-:W-:Y:S02]  /*0690*/  @!P2 FSEL R4, R4, R5, !P1 ;  /* 0x000000050404a208 */ /* 0x000fe40004800000 */
[----:B------:R-:W-:Y:S01]  /*06a0*/  ISETP.LT.AND P1, PT, R18, 0x4410, P0 ;  /* 0x000044101200780c */ /* 0x000fe20000721270 */
[----:B------:R-:W-:-:S12]  /*06b0*/  IMAD.MOV.U32 R0, RZ, RZ, RZ ;  /* 0x000000ffff007224 */ /* 0x000fd800078e00ff */
[----:B------:R-:W2:Y:S01]  /*06c0*/  @P1 LDG.E.EL R0, desc[UR4][R10.64] ;  /* 0x000000040a001981 */ /* 0x000ea2000c2e1900 */
[----:B------:R-:W-:Y:S02]  /*06d0*/  P2R R42, PR, RZ, 0x10 ;  /* 0x00000010ff2a7803 */ /* 0x000fe40000000000 */
[----:B------:R-:W-:Y:S02]  /*06e0*/  ISETP.GT.AND P4, PT, R16, -0x1, P4 ;  /* 0xffffffff1000780c */ /* 0x000fe40002784270 */
[----:B------:R-:W-:Y:S02]  /*06f0*/  P2R R20, PR, RZ, 0x40 ;  /* 0x00000040ff147803 */ /* 0x000fe40000000000 */
[----:B------:R-:W-:Y:S01]  /*0700*/  ISETP.LT.AND P4, PT, R18, 0x4410, P4 ;  /* 0x000044101200780c */ /* 0x000fe20002781270 */
[----:B------:R-:W-:Y:S02]  /*0710*/  VIADD R5, R25, 0x41 ;  /* 0x0000004119057836 */ /* 0x000fe40000000000 */
[----:B------:R-:W-:Y:S01]  /*0720*/  IMAD.MOV.U32 R14, RZ, RZ, RZ ;  /* 0x000000ffff0e7224 */ /* 0x000fe200078e00ff */
[----:B--2---:R-:W-:-:S04]  /*0730*/  SEL R15, R0, 0xff800000, P1 ;  /* 0xff800000000f7807 */ /* 0x004fc80000800000 */
[-C--:B------:R-:W-:Y:S02]  /*0740*/  FSETP.NAN.AND P0, PT, R15, R15.reuse, PT ;  /* 0x0000000f0f00720b */ /* 0x080fe40003f08000 */
[----:B------:R-:W-:-:S11]  /*0750*/  FSETP.GEU.AND P6, PT, R4, R15, PT ;  /* 0x0000000f0400720b */ /* 0x000fd60003fce000 */
[----:B------:R-:W-:Y:S01]  /*0760*/  @!P0 FSEL R15, R15, R4, !P6 ;  /* 0x000000040f0f8208 */ /* 0x000fe20007000000 */
[----:B------:R-:W-:-:S05]  /*0770*/  IMAD.WIDE R4, R5, 0x4, R2 ;  /* 0x0000000405047825 */ /* 0x000fca00078e0202 */
[----:B------:R-:W2:Y:S01]  /*0780*/  @P4 LDG.E.EL R14, desc[UR4][R4.64] ;  /* 0x00000004040e4981 */ /* 0x000ea2000c2e1900 */
[----:B------:R-:W-:Y:S01]  /*0790*/  P2R R40, PR, RZ, 0x40 ;  /* 0x00000040ff287803 */ /* 0x000fe20000000000 */
[----:B------:R-:W-:Y:S01]  /*07a0*/  IMAD.MOV.U32 R26, RZ, RZ, RZ ;  /* 0x000000ffff1a7224 */ /* 0x000fe200078e00ff */
[----:B------:R-:W-:Y:S02]  /*07b0*/  ISETP.NE.AND P2, PT, R51, RZ, PT ;  /* 0x000000ff3300720c */ /* 0x000fe40003f45270 */
[----:B------:R-:W-:-:S03]  /*07c0*/  P2R R43, PR, RZ, 0x2 ;  /* 0x00000002ff2b7803 */ /* 0x000fc60000000000 */
[----:B------:R1:W3:Y:S01]  /*07d0*/  @P1 LDG.E.EL R26, desc[UR4][R10.64] ;  /* 0x000000040a1a1981 */ /* 0x0002e2000c2e1900 */
[----:B------:R-:W-:Y:S02]  /*07e0*/  IMAD.MOV.U32 R23, RZ, RZ, RZ ;  /* 0x000000ffff177224 */ /* 0x000fe400078e00ff */
[----:B------:R-:W-:-:S04]  /*07f0*/  IMAD.MOV.U32 R28, RZ, RZ, RZ ;  /* 0x000000ffff1c7224 */ /* 0x000fc800078e00ff */
[----:B------:R4:W5:Y:S01]  /*0800*/  @P5 LDG.E.EL R23, desc[UR4][R32.64] ;  /* 0x0000000420175981 */ /* 0x000962000c2e1900 */
[----:B------:R-:W-:Y:S01]  /*0810*/  P2R R49, PR, RZ, 0x8 ;  /* 0x00000008ff317803 */ /* 0x000fe20000000000 */
[----:B-1----:R-:W-:Y:S02]  /*0820*/  IMAD.MOV.U32 R10, RZ, RZ, RZ ;  /* 0x000000ffff0a7224 */ /* 0x002fe400078e00ff */
[----:B------:R-:W-:Y:S01]  /*0830*/  FADD R36, R35, R36 ;  /* 0x0000002423247221 */ /* 0x000fe20000000000 */
[----:B------:R-:W-:Y:S01]  /*0840*/  IMAD.MOV.U32 R35, RZ, RZ, RZ ;  /* 0x000000ffff237224 */ /* 0x000fe200078e00ff */
[----:B------:R-:W-:Y:S01]  /*0850*/  P2R R56, PR, RZ, 0x10 ;  /* 0x00000010ff387803 */ /* 0x000fe20000000000 */
[----:B------:R-:W-:Y:S01]  /*0860*/  IMAD.MOV.U32 R58, RZ, RZ, RZ ;  /* 0x000000ffff3a7224 */ /* 0x000fe200078e00ff */
[----:B------:R-:W-:Y:S01]  /*0870*/  P2R R45, PR, RZ, 0x20 ;  /* 0x00000020ff2d7803 */ /* 0x000fe20000000000 */
[----:B------:R-:W-:Y:S02]  /*0880*/  IMAD.MOV.U32 R61, RZ, RZ, RZ ;  /* 0x000000ffff3d7224 */ /* 0x000fe400078e00ff */
[----:B------:R-:W-:-:S02]  /*0890*/  IMAD.MOV.U32 R52, RZ, RZ, RZ ;  /* 0x000000ffff347224 */ /* 0x000fc400078e00ff */
[----:B------:R-:W-:Y:S01]  /*08a0*/  IMAD.MOV.U32 R66, RZ, RZ, RZ ;  /* 0x000000ffff427224 */ /* 0x000fe200078e00ff */
[----:B--2---:R-:W-:-:S04]  /*08b0*/  SEL R14, R14, 0xff800000, P4 ;  /* 0xff8000000e0e7807 */ /* 0x004fc80002000000 */
[-C--:B------:R-:W-:Y:S02]  /*08c0*/  FSETP.NAN.AND P0, PT, R14, R14.reuse, PT ;  /* 0x0000000e0e00720b */ /* 0x080fe40003f08000 */
[----:B------:R-:W-:-:S11]  /*08d0*/  FSETP.GEU.AND P6, PT, R15, R14, PT ;  /* 0x0000000e0f00720b */ /* 0x000fd60003fce000 */
[----:B------:R-:W-:Y:S01]  /*08e0*/  @!P0 FSEL R14, R14, R15, !P6 ;  /* 0x0000000f0e0e8208 */ /* 0x000fe20007000000 */
[----:B------:R-:W-:-:S04]  /*08f0*/  VIADD R15, R18, 0x80 ;  /* 0x00000080120f7836 */ /* 0x000fc80000000000 */
[----:B------:R-:W-:Y:S01]  /*0900*/  IMAD.HI R0, R15, 0x3e0f83e1, RZ ;  /* 0x3e0f83e10f007827 */ /* 0x000fe200078e02ff */
[----:B------:R-:W-:-:S04]  /*0910*/  P2R R41, PR, RZ, 0x40 ;  /* 0x00000040ff297803 */ /* 0x000fc80000000000 */
[----:B------:R-:W-:Y:S02]  /*0920*/  SHF.R.U32.HI R21, RZ, 0x1f, R0 ;  /* 0x0000001fff157819 */ /* 0x000fe40000011600 */
[----:B------:R-:W-:Y:S01]  /*0930*/  ISETP.NE.AND P6, PT, R20, RZ, PT ;  /* 0x000000ff1400720c */ /* 0x000fe20003fc5270 */
[----:B------:R-:W-:Y:S01]  /*0940*/  IMAD.HI R20, R15, 0x3c2e1347, RZ ;  /* 0x3c2e13470f147827 */ /* 0x000fe200078e02ff */
[----:B------:R-:W-:-:S04]  /*0950*/  LEA.HI.SX32 R22, R0, R21, 0x1d ;  /* 0x0000001500167211 */ /* 0x000fc800078feaff */
[----:B------:R-:W-:Y:S01]  /*0960*/  SHF.R.U32.HI R21, RZ, 0x1f, R20 ;  /* 0x0000001fff157819 */ /* 0x000fe20000011614 */
[----:B------:R-:W-:-:S03]  /*0970*/  IMAD.HI R24, R22, 0x3e0f83e1, RZ ;  /* 0x3e0f83e116187827 */ /* 0x000fc600078e02ff */
[----:B------:R-:W-:Y:S02]  /*0980*/  LEA.HI.SX32 R0, R20, R21, 0x18 ;  /* 0x0000001514007211 */ /* 0x000fe400078fc2ff */
[----:B------:R-:W-:Y:S01]  /*0990*/  SHF.R.U32.HI R21, RZ, 0x1f, R24 ;  /* 0x0000001fff157819 */ /* 0x000fe20000011618 */
[----:B------:R-:W2:Y:S03]  /*09a0*/  @P6 LDG.E.EL R28, desc[UR4][R6.64] ;  /* 0x00000004061c6981 */ /* 0x000ea6000c2e1900 */
[----:B------:R-:W-:-:S05]  /*09b0*/  LEA.HI.SX32 R21, R24, R21, 0x1d ;  /* 0x0000001518157211 */ /* 0x000fca00078feaff */
[----:B------:R-:W-:Y:S02]  /*09c0*/  IMAD R21, R21, -0x21, R22 ;  /* 0xffffffdf15157824 */ /* 0x000fe400078e0216 */
[----:B------:R-:W-:Y:S02]  /*09d0*/  IMAD R22, R22, -0x21, R15 ;  /* 0xffffffdf16167824 */ /* 0x000fe400078e020f */
[----:B------:R-:W-:Y:S01]  /*09e0*/  IMAD.MOV.U32 R20, RZ, RZ, RZ ;  /* 0x000000ffff147224 */ /* 0x000fe200078e00ff */
[----:B------:R-:W-:Y:S01]  /*09f0*/  ISETP.GT.AND P1, PT, R21, RZ, PT ;  /* 0x000000ff1500720c */ /* 0x000fe20003f24270 */
[----:B------:R-:W-:-:S03]  /*0a00*/  IMAD R34, R0, 0x10a0, RZ ;  /* 0x000010a000227824 */ /* 0x000fc600078e02ff */
[C---:B------:R-:W-:Y:S01]  /*0a10*/  ISETP.GT.AND P0, PT, R22.reuse, RZ, P1 ;  /* 0x000000ff1600720c */ /* 0x040fe20000f04270 */
[----:B------:R1:W2:Y:S01]  /*0a20*/  @P2 LDG.E.EL R20, desc[UR4][R30.64] ;  /* 0x000000041e142981 */ /* 0x0002a2000c2e1900 */
[----:B------:R-:W-:Y:S02]  /*0a30*/  IMAD R53, R21, 0x82, R34 ;  /* 0x0000008215357824 */ /* 0x000fe400078e0222 */
[----:B------:R-:W-:Y:S01]  /*0a40*/  ISETP.LT.AND P2, PT, R15, 0x4410, P0 ;  /* 0x000044100f00780c */ /* 0x000fe20000741270 */
[----:B------:R-:W-:Y:S01]  /*0a50*/  IMAD.MOV.U32 R24, RZ, RZ, RZ ;  /* 0x000000ffff187224 */ /* 0x000fe200078e00ff */
[C---:B------:R-:W-:Y:S01]  /*0a60*/  ISETP.GT.AND P0, PT, R22.reuse, -0x1, P1 ;  /* 0xffffffff1600780c */ /* 0x040fe20000f04270 */
[----:B------:R-:W-:-:S03]  /*0a70*/  IMAD R29, R22, 0x2, R53 ;  /* 0x00000002161d7824 */ /* 0x000fc600078e0235 */
[----:B------:R-:W-:Y:S01]  /*0a80*/  ISETP.LT.AND P1, PT, R15, 0x4410, P0 ;  /* 0x000044100f00780c */ /* 0x000fe20000721270 */
[----:B----4-:R-:W-:Y:S01]  /*0a90*/  VIADD R33, R29, 0xffffffbe ;  /* 0xffffffbe1d217836 */ /* 0x010fe20000000000 */
[----:B------:R4:W2:Y:S01]  /*0aa0*/  @P3 LDG.E.EL R24, desc[UR4][R8.64] ;  /* 0x0000000408183981 */ /* 0x0008a2000c2e1900 */
[----:B------:R-:W-:Y:S01]  /*0ab0*/  IMAD.SHL.U32 R11, R22, 0x2, RZ ;  /* 0x00000002160b7824 */ /* 0x000fe200078e00ff */
[----:B01----:R-:W-:Y:S01]  /*0ac0*/  CS2R R30, SRZ ;  /* 0x00000000001e7805 */ /* 0x003fe2000001ff00 */
[----:B------:R-:W-:Y:S01]  /*0ad0*/  IMAD.WIDE R6, R33, 0x4, R2 ;  /* 0x0000000421067825 */ /* 0x000fe200078e0202 */
[----:B------:R-:W-:-:S03]  /*0ae0*/  CS2R R32, SRZ ;  /* 0x0000000000207805 */ /* 0x000fc6000001ff00 */
[----:B------:R-:W-:Y:S01]  /*0af0*/  IMAD.MOV.U32 R34, RZ, RZ, RZ ;  /* 0x000000ffff227224 */ /* 0x000fe200078e00ff */
[----:B------:R-:W-:Y:S01]  /*0b00*/  ISETP.GT.AND P0, PT, R22, -0x1, PT ;  /* 0xffffffff1600780c */ /* 0x000fe20003f04270 */
[----:B----4-:R-:W-:Y:S01]  /*0b10*/  VIADD R9, R29, 0xffffffbf ;  /* 0xffffffbf1d097836 */ /* 0x010fe20000000000 */
[----:B------:R-:W-:Y:S01]  /*0b20*/  P2R R57, PR, RZ, 0x2 ;  /* 0x00000002ff397803 */ /* 0x000fe20000000000 */
[----:B------:R-:W-:Y:S01]  /*0b30*/  VIADD R50, R11, 0x1 ;  /* 0x000000010b327836 */ /* 0x000fe20000000000 */
[----:B------:R-:W4:Y:S01]  /*0b40*/  @P2 LDG.E.EL R31, desc[UR4][R6.64] ;  /* 0x00000004061f2981 */ /* 0x000f22000c2e1900 */
[----:B------:R-:W-:-:S03]  /*0b50*/  IMAD.WIDE R8, R9, 0x4, R2 ;  /* 0x0000000409087825 */ /* 0x000fc600078e0202 */
[----:B------:R0:W2:Y:S04]  /*0b60*/  @P2 LDG.E.EL R10, desc[UR4][R6.64] ;  /* 0x00000004060a2981 */ /* 0x0000a8000c2e1900 */
[----:B------:R-:W2:Y:S04]  /*0b70*/  @P1 LDG.E.EL R34, desc[UR4][R8.64] ;  /* 0x0000000408221981 */ /* 0x000ea8000c2e1900 */
[----:B------:R1:W3:Y:S01]  /*0b80*/  @P1 LDG.E.EL R32, desc[UR4][R8.64] ;  /* 0x0000000408201981 */ /* 0x0002e2000c2e1900 */
[----:B------:R-:W-:Y:S02]  /*0b90*/  ISETP.LT.AND P1, PT, R50, 0x41, P0 ;  /* 0x000000413200780c */ /* 0x000fe40000721270 */
[----:B------:R-:W-:Y:S01]  /*0ba0*/  P2R R55, PR, RZ, 0x4 ;  /* 0x00000004ff377803 */ /* 0x000fe20000000000 */
[----:B------:R1:W3:Y:S01]  /*0bb0*/  @P4 LDG.E.EL R30, desc[UR4][R4.64] ;  /* 0x00000004041e4981 */ /* 0x0002e2000c2e1900 */
[----:B------:R-:W-:-:S04]  /*0bc0*/  ISETP.GT.AND P3, PT, R21, RZ, P1 ;  /* 0x000000ff1500720c */ /* 0x000fc80000f64270 */
[----:B------:R-:W-:Y:S01]  /*0bd0*/  ISETP.LT.AND P3, PT, R15, 0x4410, P3 ;  /* 0x000044100f00780c */ /* 0x000fe20001f61270 */
[----:B0-----:R-:W-:Y:S01]  /*0be0*/  VIADD R7, R29, 0xffffffc0 ;  /* 0xffffffc01d077836 */ /* 0x001fe20000000000 */
[----:B------:R-:W-:-:S03]  /*0bf0*/  ISETP.GT.AND P2, PT, R21, -0x1, PT ;  /* 0xffffffff1500780c */ /* 0x000fc60003f44270 */
[----:B------:R-:W-:Y:S01]  /*0c00*/  IMAD.WIDE R6, R7, 0x4, R2 ;  /* 0x0000000407067825 */ /* 0x000fe200078e0202 */
[----:B------:R-:W-:-:S07]  /*0c10*/  ISETP.GT.AND P0, PT, R22, RZ, P2 ;  /* 0x000000ff1600720c */ /* 0x000fce0001704270 */
[----:B------:R-:W3:Y:S01]  /*0c20*/  @P3 LDG.E.EL R35, desc[UR4][R6.64] ;  /* 0x0000000406233981 */ /* 0x000ee2000c2e1900 */
[----:B------:R-:W-:Y:S01]  /*0c30*/  ISETP.LT.AND P4, PT, R15, 0x4410, P0 ;  /* 0x000044100f00780c */ /* 0x000fe20000781270 */
[----:B-1----:R-:W-:Y:S02]  /*0c40*/  VIADD R8, R11, 0xffffffff ;  /* 0xffffffff0b087836 */ /* 0x002fe40000000000 */
[----:B------:R0:W5:Y:S02]  /*0c50*/  @P3 LDG.E.EL R33, desc[UR4][R6.64] ;  /* 0x0000000406213981 */ /* 0x000164000c2e1900 */
[C---:B------:R-:W-:Y:S02]  /*0c60*/  IMAD.IADD R5, R53.reuse, 0x1, R8 ;  /* 0x0000000135057824 */ /* 0x040fe400078e0208 */
[----:B------:R-:W-:Y:S02]  /*0c70*/  IMAD.IADD R53, R53, 0x1, R50 ;  /* 0x0000000135357824 */ /* 0x000fe400078e0232 */
[----:B------:R-:W-:-:S02]  /*0c80*/  IMAD.MOV.U32 R50, RZ, RZ, RZ ;  /* 0x000000ffff327224 */ /* 0x000fc400078e00ff */
[--C-:B------:R-:W-:Y:S01]  /*0c90*/  IMAD.WIDE R4, R5, 0x4, R2.reuse ;  /* 0x0000000405047825 */ /* 0x100fe200078e0202 */
[----:B------:R-:W-:Y:S02]  /*0ca0*/  ISETP.GE.AND P0, PT, R15, 0x4410, PT ;  /* 0x000044100f00780c */ /* 0x000fe40003f06270 */
[----:B0-----:R-:W-:Y:S02]  /*0cb0*/  LOP3.LUT R6, R21, R22, RZ, 0xfc, !PT ;  /* 0x0000001615067212 */ /* 0x001fe400078efcff */
[----:B------:R-:W5:Y:S01]  /*0cc0*/  @P4 LDG.E.EL R50, desc[UR4][R4.64] ;  /* 0x0000000404324981 */ /* 0x000f62000c2e1900 */
[----:B------:R-:W-:Y:S02]  /*0cd0*/  P2R R54, PR, RZ, 0x40 ;  /* 0x00000040ff367803 */ /* 0x000fe40000000000 */
[----:B------:R-:W-:Y:S01]  /*0ce0*/  ISETP.GT.AND P6, PT, R6, -0x1, !P0 ;  /* 0xffffffff0600780c */ /* 0x000fe200047c4270 */
[----:B------:R-:W-:Y:S01]  /*0cf0*/  IMAD.WIDE R6, R29, 0x4, R2 ;  /* 0x000000041d067825 */ /* 0x000fe200078e0202 */
[----:B------:R-:W-:-:S03]  /*0d00*/  ISETP.GT.AND P5, PT, R21, -0x1, P1 ;  /* 0xffffffff1500780c */ /* 0x000fc60000fa4270 */
[----:B------:R-:W-:Y:S01]  /*0d10*/  IMAD.SHL.U32 R60, R21, 0x2, RZ ;  /* 0x00000002153c7824 */ /* 0x000fe200078e00ff */
[----:B------:R-:W-:Y:S01]  /*0d20*/  ISETP.LT.AND P5, PT, R15, 0x4410, P5 ;  /* 0x000044100f00780c */ /* 0x000fe20002fa1270 */
[----:B------:R-:W-:-:S06]  /*0d30*/  IMAD.MOV.U32 R9, RZ, RZ, RZ ;  /* 0x000000ffff097224 */ /* 0x000fcc00078e00ff */
[----:B------:R-:W5:Y:S01]  /*0d40*/  @P6 LDG.E.EL R58, desc[UR4][R6.64] ;  /* 0x00000004063a6981 */ /* 0x000f62000c2e1900 */
[----:B------:R-:W-:Y:S01]  /*0d50*/  VIADD R59, R60, 0x1 ;  /* 0x000000013c3b7836 */ /* 0x000fe20000000000 */
[----:B------:R-:W-:Y:S02]  /*0d60*/  P2R R67, PR, RZ, 0x2 ;  /* 0x00000002ff437803 */ /* 0x000fe40000000000 */
[----:B------:R0:W5:Y:S02]  /*0d70*/  @P4 LDG.E.EL R9, desc[UR4][R4.64] ;  /* 0x0000000404094981 */ /* 0x000164000c2e1900 */
[----:B------:R-:W-:Y:S02]  /*0d80*/  ISETP.LT.AND P1, PT, R59, 0x41, P2 ;  /* 0x000000413b00780c */ /* 0x000fe40001721270 */
[----:B------:R1:W5:Y:S02]  /*0d90*/  @P6 LDG.E.EL R52, desc[UR4][R6.64] ;  /* 0x0000000406346981 */ /* 0x000364000c2e1900 */
[----:B------:R-:W-:Y:S01]  /*0da0*/  ISETP.GT.AND P2, PT, R22, RZ, P1 ;  /* 0x000000ff1600720c */ /* 0x000fe20000f44270 */
[----:B0-----:R-:W-:-:S03]  /*0db0*/  IMAD.WIDE R4, R53, 0x4, R2 ;  /* 0x0000000435047825 */ /* 0x001fc600078e0202 */
[----:B------:R-:W-:Y:S02]  /*0dc0*/  ISETP.LT.AND P2, PT, R15, 0x4410, P2 ;  /* 0x000044100f00780c */ /* 0x000fe40001741270 */
[----:B------:R-:W5:Y:S01]  /*0dd0*/  @P5 LDG.E.EL R61, desc[UR4][R4.64] ;  /* 0x00000004043d5981 */ /* 0x000f62000c2e1900 */
[----:B-1----:R-:W-:-:S04]  /*0de0*/  VIADD R7, R29, 0x40 ;  /* 0x000000401d077836 */ /* 0x002fc80000000000 */
[----:B------:R-:W-:-:S06]  /*0df0*/  IMAD.WIDE R6, R7, 0x4, R2 ;  /* 0x0000000407067825 */ /* 0x000fcc00078e0202 */
[----:B------:R-:W5:Y:S01]  /*0e00*/  @P2 LDG.E.EL R66, desc[UR4][R6.64] ;  /* 0x0000000406422981 */ /* 0x000f62000c2e1900 */
[----:B------:R-:W-:Y:S01]  /*0e10*/  IMAD.MOV.U32 R53, RZ, RZ, RZ ;  /* 0x000000ffff357224 */ /* 0x000fe200078e00ff */
[----:B------:R-:W-:Y:S02]  /*0e20*/  P2R R65, PR, RZ, 0x8 ;  /* 0x00000008ff417803 */ /* 0x000fe40000000000 */
[----:B------:R-:W-:Y:S02]  /*0e30*/  P2R R64, PR, RZ, 0x1 ;  /* 0x00000001ff407803 */ /* 0x000fe40000000000 */
[----:B------:R-:W-:Y:S01]  /*0e40*/  ISETP.NE.AND P3, PT, R57, RZ, PT ;  /* 0x000000ff3900720c */ /* 0x000fe20003f65270 */
[----:B------:R-:W5:Y:S01]  /*0e50*/  @P5 LDG.E.EL R53, desc[UR4][R4.64] ;  /* 0x0000000404355981 */ /* 0x000f62000c2e1900 */
[----:B------:R-:W-:Y:S02]  /*0e60*/  ISETP.NE.AND P0, PT, R55, RZ, PT ;  /* 0x000000ff3700720c */ /* 0x000fe40003f05270 */
[----:B------:R-:W-:-:S02]  /*0e70*/  P2R R62, PR, RZ, 0x10 ;  /* 0x00000010ff3e7803 */ /* 0x000fc40000000000 */
[----:B------:R-:W-:Y:S01]  /*0e80*/  P2R R63, PR, RZ, 0x40 ;  /* 0x00000040ff3f7803 */ /* 0x000fe20000000000 */
[----:B------:R-:W-:-:S06]  /*0e90*/  IMAD.MOV.U32 R59, RZ, RZ, RZ ;  /* 0x000000ffff3b7224 */ /* 0x000fcc00078e00ff */
[----:B------:R0:W5:Y:S02]  /*0ea0*/  @P2 LDG.E.EL R59, desc[UR4][R6.64] ;  /* 0x00000004063b2981 */ /* 0x000164000c2e1900 */
[----:B0-----:R-:W-:Y:S02]  /*0eb0*/  CS2R R6, SRZ ;  /* 0x0000000000067805 */ /* 0x001fe4000001ff00 */
[----:B----4-:R-:W-:Y:S02]  /*0ec0*/  SEL R5, R31, 0xff800000, P0 ;  /* 0xff8000001f057807 */ /* 0x010fe40000000000 */
[----:B--2---:R-:W-:-:S04]  /*0ed0*/  SEL R4, R34, 0xff800000, P3 ;  /* 0xff80000022047807 */ /* 0x004fc80001800000 */
[C---:B------:R-:W-:Y:S02]  /*0ee0*/  FSETP.GT.AND P3, PT, R4.reuse, R5, PT ;  /* 0x000000050400720b */ /* 0x040fe40003f64000 */
[----:B------:R-:W-:Y:S02]  /*0ef0*/  FSETP.NAN.AND P0, PT, R4, R4, PT ;  /* 0x000000040400720b */ /* 0x000fe40003f08000 */
[----:B------:R-:W-:-:S09]  /*0f00*/  P2R R31, PR, RZ, 0x8 ;  /* 0x00000008ff1f7803 */ /* 0x000fd20000000000 */
[----:B------:R-:W-:Y:S02]  /*0f10*/  @!P3 FSEL R4, R4, R5, P0 ;  /* 0x000000050404b208 */ /* 0x000fe40000000000 */
[----:B------:R-:W-:-:S04]  /*0f20*/  ISETP.NE.AND P3, PT, R65, RZ, PT ;  /* 0x000000ff4100720c */ /* 0x000fc80003f65270 */
[----:B------:R-:W-:Y:S02]  /*0f30*/  P2R R34, PR, RZ, 0x8 ;  /* 0x00000008ff227803 */ /* 0x000fe40000000000 */
[----:B---3--:R-:W-:-:S04]  /*0f40*/  SEL R5, R35, 0xff800000, P3 ;  /* 0xff80000023057807 */ /* 0x008fc80001800000 */
[-C--:B------:R-:W-:Y:S02]  /*0f50*/  FSETP.NAN.AND P3, PT, R5, R5.reuse, PT ;  /* 0x000000050500720b */ /* 0x080fe40003f68000 */
[----:B------:R-:W-:-:S04]  /*0f60*/  FSETP.GEU.AND P0, PT, R4, R5, PT ;  /* 0x000000050400720b */ /* 0x000fc80003f0e000 */
[----:B------:R-:W-:-:S07]  /*0f70*/  P2R R35, PR, RZ, 0x1 ;  /* 0x00000001ff237803 */ /* 0x000fce0000000000 */
[----:B------:R-:W-:Y:S02]  /*0f80*/  @!P3 FSEL R5, R5, R4, !P0 ;  /* 0x000000040505b208 */ /* 0x000fe40004000000 */
[----:B-----5:R-:W-:-:S04]  /*0f90*/  SEL R4, R50, 0xff800000, P4 ;  /* 0xff80000032047807 */ /* 0x020fc80002000000 */
[-C--:B------:R-:W-:Y:S02]  /*0fa0*/  FSETP.NAN.AND P0, PT, R4, R4.reuse, PT ;  /* 0x000000040400720b */ /* 0x080fe40003f08000 */
[----:B------:R-:W-:-:S11]  /*0fb0*/  FSETP.GEU.AND P4, PT, R5, R4, PT ;  /* 0x000000040500720b */ /* 0x000fd60003f8e000 */
[----:B------:R-:W-:Y:S02]  /*0fc0*/  @!P0 FSEL R4, R4, R5, !P4 ;  /* 0x0000000504048208 */ /* 0x000fe40006000000 */
[----:B------:R-:W-:-:S04]  /*0fd0*/  SEL R5, R58, 0xff800000, P6 ;  /* 0xff8000003a057807 */ /* 0x000fc80003000000 */
[-C--:B------:R-:W-:Y:S02]  /*0fe0*/  FSETP.NAN.AND P3, PT, R5, R5.reuse, PT ;  /* 0x000000050500720b */ /* 0x080fe40003f68000 */
[----:B------:R-:W-:Y:S02]  /*0ff0*/  FSETP.GEU.AND P0, PT, R4, R5, PT ;  /* 0x000000050400720b */ /* 0x000fe40003f0e000 */
[----:B------:R-:W-:-:S09]  /*1000*/  P2R R50, PR, RZ, 0x10 ;  /* 0x00000010ff327803 */ /* 0x000fd20000000000 */
[----:B------:R-:W-:Y:S02]  /*1010*/  @!P3 FSEL R5, R5, R4, !P0 ;  /* 0x000000040505b208 */ /* 0x000fe40004000000 */
[----:B------:R-:W-:-:S04]  /*1020*/  SEL R4, R61, 0xff800000, P5 ;  /* 0xff8000003d047807 */ /* 0x000fc80002800000 */
[-C--:B------:R-:W-:Y:S02]  /*1030*/  FSETP.NAN.AND P4, PT, R4, R4.reuse, PT ;  /* 0x000000040400720b */ /* 0x080fe40003f88000 */
[----:B------:R-:W-:Y:S02]  /*1040*/  FSETP.GEU.AND P3, PT, R5, R4, PT ;  /* 0x000000040500720b */ /* 0x000fe40003f6e000 */
[----:B------:R-:W-:Y:S02]  /*1050*/  ISETP.NE.AND P6, PT, R54, RZ, PT ;  /* 0x000000ff3600720c */ /* 0x000fe40003fc5270 */
[----:B------:R-:W-:-:S07]  /*1060*/  SEL R66, R66, 0xff800000, P2 ;  /* 0xff80000042427807 */ /* 0x000fce0001000000 */
[----:B------:R-:W-:Y:S02]  /*1070*/  @!P4 FSEL R4, R4, R5, !P3 ;  /* 0x000000050404c208 */ /* 0x000fe40005800000 */
[----:B------:R-:W-:Y:S02]  /*1080*/  SEL R5, R28, RZ, P6 ;  /* 0x000000ff1c057207 */ /* 0x000fe40003000000 */
[----:B------:R-:W-:Y:S02]  /*1090*/  FSETP.NAN.AND P6, PT, R66, R66, PT ;  /* 0x000000424200720b */ /* 0x000fe40003fc8000 */
[----:B------:R-:W-:Y:S02]  /*10a0*/  P2R R54, PR, RZ, 0x1 ;  /* 0x00000001ff367803 */ /* 0x000fe40000000000 */
[----:B------:R-:W-:Y:S02]  /*10b0*/  ISETP.NE.AND P0, PT, R51, RZ, PT ;  /* 0x000000ff3300720c */ /* 0x000fe40003f05270 */
[----:B------:R-:W-:-:S02]  /*10c0*/  P2R R51, PR, RZ, 0x8 ;  /* 0x00000008ff337803 */ /* 0x000fc40000000000 */
[----:B------:R-:W-:-:S05]  /*10d0*/  FSETP.GEU.AND P3, PT, R4, R66, PT ;  /* 0x000000420400720b */ /* 0x000fca0003f6e000 */
[----:B------:R-:W-:Y:S02]  /*10e0*/  @!P6 FSEL R66, R66, R4, !P3 ;  /* 0x000000044242e208 */ /* 0x000fe40005800000 */
[----:B------:R-:W-:Y:S01]  /*10f0*/  ISETP.GT.AND P6, PT, R22, -0x1, P1 ;  /* 0xffffffff1600780c */ /* 0x000fe20000fc4270 */
[----:B------:R-:W-:-:S03]  /*1100*/  FADD R36, R36, R5 ;  /* 0x0000000524247221 */ /* 0x000fc60000000000 */
[----:B------:R-:W-:Y:S01]  /*1110*/  ISETP.LT.AND P6, PT, R15, 0x4410, P6 ;  /* 0x000044100f00780c */ /* 0x000fe200037c1270 */
[----:B------:R-:W-:-:S04]  /*1120*/  VIADD R5, R29, 0x41 ;  /* 0x000000411d057836 */ /* 0x000fc80000000000 */
[----:B------:R-:W-:-:S08]  /*1130*/  IMAD.WIDE R4, R5, 0x4, R2 ;  /* 0x0000000405047825 */ /* 0x000fd000078e0202 */
[----:B------:R-:W2:Y:S04]  /*1140*/  @P6 LDG.E.EL R7, desc[UR4][R4.64] ;  /* 0x0000000404076981 */ /* 0x000ea8000c2e1900 */
[----:B------:R0:W3:Y:S01]  /*1150*/  @P6 LDG.E.EL R6, desc[UR4][R4.64] ;  /* 0x0000000404066981 */ /* 0x0000e2000c2e1900 */
[----:B------:R-:W-:Y:S02]  /*1160*/  P2R R28, PR, RZ, 0x4 ;  /* 0x00000004ff1c7803 */ /* 0x000fe40000000000 */
[----:B------:R-:W-:Y:S02]  /*1170*/  P2R R68, PR, RZ, 0x2 ;  /* 0x00000002ff447803 */ /* 0x000fe40000000000 */
[----:B------:R-:W-:Y:S02]  /*1180*/  P2R R58, PR, RZ, 0x20 ;  /* 0x00000020ff3a7803 */ /* 0x000fe40000000000 */
[----:B------:R-:W-:-:S02]  /*1190*/  P2R R61, PR, RZ, 0x8 ;  /* 0x00000008ff3d7803 */ /* 0x000fc40000000000 */
[----:B------:R-:W-:Y:S01]  /*11a0*/  ISETP.NE.AND P5, PT, R35, RZ, PT ;  /* 0x000000ff2300720c */ /* 0x000fe20003fa5270 */
[----:B------:R-:W-:Y:S01]  /*11b0*/  VIADD R13, R13, 0x2 ;  /* 0x000000020d0d7836 */ /* 0x000fe20000000000 */
[----:B------:R-:W-:Y:S01]  /*11c0*/  ISETP.NE.AND P3, PT, R45, RZ, PT ;  /* 0x000000ff2d00720c */ /* 0x000fe20003f65270 */
[----:B------:R-:W-:Y:S01]  /*11d0*/  VIADD R11, R11, 0x2 ;  /* 0x000000020b0b7836 */ /* 0x000fe20000000000 */
[----:B------:R-:W-:Y:S02]  /*11e0*/  SEL R45, R20, RZ, P0 ;  /* 0x000000ff142d7207 */ /* 0x000fe40000000000 */
[----:B------:R-:W-:Y:S02]  /*11f0*/  ISETP.GE.AND P0, PT, R22, 0x20, PT ;  /* 0x000000201600780c */ /* 0x000fe40003f06270 */
[----:B------:R-:W-:Y:S02]  /*1200*/  P2R R35, PR, RZ, 0x20 ;  /* 0x00000020ff237803 */ /* 0x000fe40000000000 */
[----:B------:R-:W-:-:S02]  /*1210*/  ISETP.NE.AND P5, PT, R47, RZ, PT ;  /* 0x000000ff2f00720c */ /* 0x000fc40003fa5270 */
[----:B------:R-:W-:Y:S02]  /*1220*/  SEL R11, R11, RZ, !P0 ;  /* 0x000000ff0b0b7207 */ /* 0x000fe40004000000 */
[----:B------:R-:W-:Y:S02]  /*1230*/  ISETP.NE.AND P0, PT, R39, RZ, PT ;  /* 0x000000ff2700720c */ /* 0x000fe40003f05270 */
[----:B------:R-:W-:Y:S02]  /*1240*/  P2R R39, PR, RZ, 0x20 ;  /* 0x00000020ff277803 */ /* 0x000fe40000000000 */
[----:B------:R-:W-:Y:S01]  /*1250*/  ISETP.NE.AND P5, PT, R63, RZ, PT ;  /* 0x000000ff3f00720c */ /* 0x000fe20003fa5270 */
[----:B------:R-:W-:Y:S01]  /*1260*/  VIADD R20, R19, 0xffffffff ;  /* 0xffffffff13147836 */ /* 0x000fe20000000000 */
[----:B------:R-:W-:Y:S01]  /*1270*/  ISETP.GT.AND P4, PT, R27, RZ, PT ;  /* 0x000000ff1b00720c */ /* 0x000fe20003f84270 */
[----:B------:R-:W-:Y:S01]  /*1280*/  FADD R36, R36, R45 ;  /* 0x0000002d24247221 */ /* 0x000fe20000000000 */
[----:B------:R-:W-:-:S02]  /*1290*/  VIADD R19, R19, 0x2 ;  /* 0x0000000213137836 */ /* 0x000fc40000000000 */
[----:B------:R-:W-:Y:S02]  /*12a0*/  SEL R20, R20, RZ, P4 ;  /* 0x000000ff14147207 */ /* 0x000fe40002000000 */
[----:B------:R-:W-:Y:S02]  /*12b0*/  ISETP.NE.AND P4, PT, R38, RZ, PT ;  /* 0x000000ff2600720c */ /* 0x000fe40003f85270 */
[----:B------:R-:W-:-:S05]  /*12c0*/  SEL R23, R23, RZ, P3 ;  /* 0x000000ff17177207 */ /* 0x000fca0001800000 */
[----:B------:R-:W-:Y:S01]  /*12d0*/  FADD R36, R36, R23 ;  /* 0x0000001724247221 */ /* 0x000fe20000000000 */
[----:B0-----:R-:W-:Y:S02]  /*12e0*/  P2R R5, PR, RZ, 0x40 ;  /* 0x00000040ff057803 */ /* 0x001fe40000000000 */
[----:B------:R-:W-:Y:S02]  /*12f0*/  P2R R47, PR, RZ, 0x10 ;  /* 0x00000010ff2f7803 */ /* 0x000fe40000000000 */
[----:B------:R-:W-:Y:S02]  /*1300*/  ISETP.NE.AND P4, PT, R43, RZ, PT ;  /* 0x000000ff2b00720c */ /* 0x000fe40003f85270 */
[----:B------:R-:W-:-:S04]  /*1310*/  ISETP.NE.AND P3, PT, R57, RZ, PT ;  /* 0x000000ff3900720c */ /* 0x000fc80003f65270 */
[----:B------:R-:W-:Y:S02]  /*1320*/  SEL R32, R32, RZ, P3 ;  /* 0x000000ff20207207 */ /* 0x000fe40001800000 */
[----:B------:R-:W-:-:S04]  /*1330*/  ISETP.NE.AND P3, PT, R34, RZ, PT ;  /* 0x000000ff2200720c */ /* 0x000fc80003f65270 */
[----:B------:R-:W-:Y:S02]  /*1340*/  SEL R33, R33, RZ, P3 ;  /* 0x000000ff21217207 */ /* 0x000fe40001800000 */
[----:B------:R-:W-:Y:S01]  /*1350*/  ISETP.NE.AND P3, PT, R51, RZ, PT ;  /* 0x000000ff3300720c */ /* 0x000fe20003f65270 */
[----:B------:R-:W-:Y:S01]  /*1360*/  VIADD R29, R29, 0x42 ;  /* 0x000000421d1d7836 */ /* 0x000fe20000000000 */
[----:B--2---:R-:W-:-:S04]  /*1370*/  SEL R7, R7, 0xff800000, P6 ;  /* 0xff80000007077807 */ /* 0x004fc80003000000 */
[-C--:B------:R-:W-:Y:S02]  /*1380*/  FSETP.NAN.AND P2, PT, R7, R7.reuse, PT ;  /* 0x000000070700720b */ /* 0x080fe40003f48000 */
[----:B------:R-:W-:-:S04]  /*1390*/  FSETP.GEU.AND P1, PT, R66, R7, PT ;  /* 0x000000074200720b */ /* 0x000fc80003f2e000 */
[----:B------:R-:W-:-:S07]  /*13a0*/  P2R R4, PR, RZ, 0x2 ;  /* 0x00000002ff047803 */ /* 0x000fce0000000000 */
[----:B------:R-:W-:Y:S02]  /*13b0*/  @!P2 FSEL R7, R7, R66, !P1 ;  /* 0x000000420707a208 */ /* 0x000fe40004800000 */
[----:B------:R-:W-:-:S04]  /*13c0*/  ISETP.GT.AND P1, PT, R16, RZ, PT ;  /* 0x000000ff1000720c */ /* 0x000fc80003f24270 */
[----:B------:R-:W-:Y:S02]  /*13d0*/  SEL R12, R12, RZ, P1 ;  /* 0x000000ff0c0c7207 */ /* 0x000fe40000800000 */
[----:B------:R-:W-:-:S04]  /*13e0*/  ISETP.GE.AND P1, PT, R16, 0x20, PT ;  /* 0x000000201000780c */ /* 0x000fc80003f26270 */
[----:B------:R-:W-:Y:S02]  /*13f0*/  SEL R13, R13, RZ, !P1 ;  /* 0x000000ff0d0d7207 */ /* 0x000fe40004800000 */
[----:B------:R-:W-:-:S04]  /*1400*/  ISETP.GT.AND P1, PT, R22, RZ, PT ;  /* 0x000000ff1600720c */ /* 0x000fc80003f24270 */
[----:B------:R-:W-:Y:S02]  /*1410*/  SEL R8, R8, RZ, P1 ;  /* 0x000000ff08087207 */ /* 0x000fe40000800000 */
[----:B------:R-:W-:Y:S02]  /*1420*/  ISETP.NE.AND P1, PT, R42, RZ, PT ;  /* 0x000000ff2a00720c */ /* 0x000fe40003f25270 */
[----:B------:R-:W-:Y:S02]  /*1430*/  P2R R42, PR, RZ, 0x20 ;  /* 0x00000020ff2a7803 */ /* 0x000fe40000000000 */
[----:B------:R-:W-:-:S04]  /*1440*/  ISETP.NE.AND P5, PT, R31, RZ, PT ;  /* 0x000000ff1f00720c */ /* 0x000fc80003fa5270 */
[----:B------:R-:W-:Y:S02]  /*1450*/  P2R R31, PR, RZ, 0x20 ;  /* 0x00000020ff1f7803 */ /* 0x000fe40000000000 */
[----:B------:R-:W-:Y:S02]  /*1460*/  ISETP.NE.AND P5, PT, R48, RZ, PT ;  /* 0x000000ff3000720c */ /* 0x000fe40003fa5270 */
[----:B------:R-:W-:Y:S02]  /*1470*/  ISETP.GE.AND P2, PT, R27, 0x20, PT ;  /* 0x000000201b00780c */ /* 0x000fe40003f46270 */
[----:B------:R-:W-:Y:S02]  /*1480*/  P2R R45, PR, RZ, 0x20 ;  /* 0x00000020ff2d7803 */ /* 0x000fe40000000000 */
[----:B------:R-:W-:Y:S02]  /*1490*/  ISETP.NE.AND P5, PT, R62, RZ, PT ;  /* 0x000000ff3e00720c */ /* 0x000fe40003fa5270 */
[----:B------:R-:W-:Y:S01]  /*14a0*/  SEL R38, R19, RZ, !P2 ;  /* 0x000000ff13267207 */ /* 0x000fe20005000000 */
[----:B------:R-:W-:Y:S01]  /*14b0*/  VIADD R19, R60, 0x2 ;  /* 0x000000023c137836 */ /* 0x000fe20000000000 */
[----:B------:R-:W-:-:S02]  /*14c0*/  P2R R48, PR, RZ, 0x20 ;  /* 0x00000020ff307803 */ /* 0x000fc40000000000 */
[----:B------:R-:W-:Y:S02]  /*14d0*/  PLOP3.LUT P0, PT, P0, P1, PT, 0x80, 0x0 ;  /* 0x000000000000781c */ /* 0x000fe40000703070 */
[----:B------:R-:W-:Y:S02]  /*14e0*/  ISETP.NE.AND P5, PT, R49, RZ, PT ;  /* 0x000000ff3100720c */ /* 0x000fe40003fa5270 */
[----:B------:R-:W-:Y:S02]  /*14f0*/  ISETP.GE.AND P1, PT, R21, 0x20, PT ;  /* 0x000000201500780c */ /* 0x000fe40003f26270 */
[----:B------:R-:W-:Y:S02]  /*1500*/  P2R R49, PR, RZ, 0x20 ;  /* 0x00000020ff317803 */ /* 0x000fe40000000000 */
[----:B------:R-:W-:Y:S02]  /*1510*/  SEL R19, R19, RZ, !P1 ;  /* 0x000000ff13137207 */ /* 0x000fe40004800000 */
[----:B------:R-:W-:-:S02]  /*1520*/  ISETP.NE.AND P5, PT, R68, RZ, PT ;  /* 0x000000ff4400720c */ /* 0x000fc40003fa5270 */
[----:B------:R-:W-:-:S04]  /*1530*/  ISETP.NE.AND P1, PT, R67, RZ, PT ;  /* 0x000000ff4300720c */ /* 0x000fc80003f25270 */
[----:B------:R-:W-:Y:S02]  /*1540*/  PLOP3.LUT P1, PT, P1, P5, PT, 0x80, 0x0 ;  /* 0x000000000000781c */ /* 0x000fe40000f2b070 */
[----:B------:R-:W-:-:S04]  /*1550*/  ISETP.NE.AND P5, PT, R49, RZ, PT ;  /* 0x000000ff3100720c */ /* 0x000fc80003fa5270 */
[----:B------:R-:W-:Y:S02]  /*1560*/  SEL R49, R24, RZ, P5 ;  /* 0x000000ff18317207 */ /* 0x000fe40002800000 */
[----:B------:R-:W-:-:S04]  /*1570*/  ISETP.NE.AND P5, PT, R48, RZ, PT ;  /* 0x000000ff3000720c */ /* 0x000fc80003fa5270 */
[----:B------:R-:W-:Y:S02]  /*1580*/  SEL R23, R9, RZ, P5 ;  /* 0x000000ff09177207 */ /* 0x000fe40002800000 */
[----:B------:R-:W-:-:S04]  /*1590*/  ISETP.GT.AND P5, PT, R27, 0x1f, PT ;  /* 0x0000001f1b00780c */ /* 0x000fc80003fa4270 */
[----:B------:R-:W-:Y:S02]  /*15a0*/  SEL R9, RZ, 0x41, !P5 ;  /* 0x00000041ff097807 */ /* 0x000fe40006800000 */
[----:B------:R-:W-:-:S04]  /*15b0*/  ISETP.NE.AND P5, PT, R45, RZ, PT ;  /* 0x000000ff2d00720c */ /* 0x000fc80003fa5270 */
[----:B------:R-:W-:Y:S02]  /*15c0*/  SEL R27, RZ, 0x1, !P5 ;  /* 0x00000001ff1b7807 */ /* 0x000fe40006800000 */
[----:B------:R-:W-:Y:S02]  /*15d0*/  ISETP.NE.AND P5, PT, R31, RZ, PT ;  /* 0x000000ff1f00720c */ /* 0x000fe40003fa5270 */
[----:B------:R-:W-:Y:S02]  /*15e0*/  ISETP.NE.AND P6, PT, R54, RZ, PT ;  /* 0x000000ff3600720c */ /* 0x000fe40003fc5270 */
[----:B------:R-:W-:Y:S02]  /*15f0*/  SEL R31, RZ, 0x1, !P5 ;  /* 0x00000001ff1f7807 */ /* 0x000fe40006800000 */
[----:B------:R-:W-:Y:S02]  /*1600*/  ISETP.NE.AND P5, PT, R42, RZ, PT ;  /* 0x000000ff2a00720c */ /* 0x000fe40003fa5270 */
[----:B------:R-:W-:-:S02]  /*1610*/  P2R R43, PR, RZ, 0x40 ;  /* 0x00000040ff2b7803 */ /* 0x000fc40000000000 */
[----:B------:R-:W-:Y:S02]  /*1620*/  ISETP.NE.AND P6, PT, R46, RZ, PT ;  /* 0x000000ff2e00720c */ /* 0x000fe40003fc5270 */
[----:B------:R-:W-:Y:S02]  /*1630*/  SEL R52, R52, RZ, P5 ;  /* 0x000000ff34347207 */ /* 0x000fe40002800000 */
[----:B------:R-:W-:Y:S02]  /*1640*/  ISETP.NE.AND P5, PT, R39, RZ, PT ;  /* 0x000000ff2700720c */ /* 0x000fe40003fa5270 */
[----:B------:R-:W-:Y:S02]  /*1650*/  P2R R46, PR, RZ, 0x40 ;  /* 0x00000040ff2e7803 */ /* 0x000fe40000000000 */
[----:B------:R-:W-:Y:S02]  /*1660*/  ISETP.NE.AND P6, PT, R55, RZ, PT ;  /* 0x000000ff3700720c */ /* 0x000fe40003fc5270 */
[----:B------:R-:W-:-:S02]  /*1670*/  SEL R39, R26, RZ, P4 ;  /* 0x000000ff1a277207 */ /* 0x000fc40002000000 */
[----:B------:R-:W-:Y:S02]  /*1680*/  SEL R27, R27, 0x2, P5 ;  /* 0x000000021b1b7807 */ /* 0x000fe40002800000 */
[----:B------:R-:W-:Y:S02]  /*1690*/  ISETP.NE.AND P4, PT, R47, RZ, PT ;  /* 0x000000ff2f00720c */ /* 0x000fe40003f85270 */
[----:B------:R-:W-:Y:S02]  /*16a0*/  ISETP.NE.AND P5, PT, R35, RZ, PT ;  /* 0x000000ff2300720c */ /* 0x000fe40003fa5270 */
[----:B------:R-:W-:Y:S02]  /*16b0*/  SEL R35, R10, RZ, P6 ;  /* 0x000000ff0a237207 */ /* 0x000fe40003000000 */
[----:B------:R-:W-:Y:S02]  /*16c0*/  SEL R27, R27, 0x3, P4 ;  /* 0x000000031b1b7807 */ /* 0x000fe40002000000 */
[----:B------:R-:W-:-:S02]  /*16d0*/  ISETP.NE.AND P6, PT, R46, RZ, PT ;  /* 0x000000ff2e00720c */ /* 0x000fc40003fc5270 */
[----:B------:R-:W-:Y:S02]  /*16e0*/  ISETP.NE.AND P2, PT, R44, RZ, PT ;  /* 0x000000ff2c00720c */ /* 0x000fe40003f45270 */
[----:B------:R-:W-:-:S04]  /*16f0*/  SEL R27, R27, 0x4, P6 ;  /* 0x000000041b1b7807 */ /* 0x000fc80003000000 */
[----:B------:R-:W-:Y:S02]  /*1700*/  SEL R27, R27, 0x5, P2 ;  /* 0x000000051b1b7807 */ /* 0x000fe40001000000 */
[----:B------:R-:W-:-:S04]  /*1710*/  ISETP.NE.AND P2, PT, R28, RZ, PT ;  /* 0x000000ff1c00720c */ /* 0x000fc80003f45270 */
[----:B------:R-:W-:Y:S02]  /*1720*/  SEL R59, R59, RZ, P2 ;  /* 0x000000ff3b3b7207 */ /* 0x000fe40001000000 */
[----:B------:R-:W-:Y:S02]  /*1730*/  ISETP.GT.AND P2, PT, R16, 0x1f, PT ;  /* 0x0000001f1000780c */ /* 0x000fe40003f44270 */
[----:B------:R-:W-:Y:S02]  /*1740*/  SEL R31, R31, 0x2, P5 ;  /* 0x000000021f1f7807 */ /* 0x000fe40002800000 */
[----:B------:R-:W-:Y:S02]  /*1750*/  SEL R16, RZ, 0x41, !P2 ;  /* 0x00000041ff107807 */ /* 0x000fe40005000000 */
[----:B------:R-:W-:Y:S02]  /*1760*/  ISETP.NE.AND P4, PT, R50, RZ, PT ;  /* 0x000000ff3200720c */ /* 0x000fe40003f85270 */
[----:B------:R-:W-:Y:S01]  /*1770*/  ISETP.GT.AND P2, PT, R22, 0x1f, PT ;  /* 0x0000001f1600780c */ /* 0x000fe20003f44270 */
[----:B------:R-:W-:Y:S01]  /*1780*/  FADD R32, R35, R32 ;  /* 0x0000002023207221 */ /* 0x000fe20000000000 */
[----:B------:R-:W-:-:S02]  /*1790*/  SEL R31, R31, 0x3, P4 ;  /* 0x000000031f1f7807 */ /* 0x000fc40002000000 */
[----:B------:R-:W-:Y:S02]  /*17a0*/  ISETP.NE.AND P6, PT, R43, RZ, PT ;  /* 0x000000ff2b00720c */ /* 0x000fe40003fc5270 */
[----:B------:R-:W-:Y:S02]  /*17b0*/  SEL R28, RZ, 0x41, !P2 ;  /* 0x00000041ff1c7807 */ /* 0x000fe40005000000 */
[----:B------:R-:W-:Y:S01]  /*17c0*/  ISETP.GT.AND P2, PT, R21, 0x1f, PT ;  /* 0x0000001f1500780c */ /* 0x000fe20003f44270 */
[----:B------:R-:W-:Y:S01]  /*17d0*/  FADD R32, R32, R33 ;  /* 0x0000002120207221 */ /* 0x000fe20000000000 */
[----:B------:R-:W-:Y:S02]  /*17e0*/  SEL R31, R31, 0x4, P6 ;  /* 0x000000041f1f7807 */ /* 0x000fe40003000000 */
[----:B------:R-:W-:Y:S02]  /*17f0*/  SEL R26, RZ, 0x41, !P2 ;  /* 0x00000041ff1a7807 */ /* 0x000fe40005000000 */
[----:B------:R-:W-:-:S02]  /*1800*/  ISETP.LT.AND P2, PT, R18, 0x4410, P0 ;  /* 0x000044101200780c */ /* 0x000fc40000741270 */
[----:B------:R-:W-:Y:S02]  /*1810*/  ISETP.NE.AND P6, PT, R5, RZ, PT ;  /* 0x000000ff0500720c */ /* 0x000fe40003fc5270 */
[----:B------:R-:W-:Y:S02]  /*1820*/  ISETP.NE.AND P4, PT, R56, RZ, PT ;  /* 0x000000ff3800720c */ /* 0x000fe40003f85270 */
[----:B------:R-:W-:Y:S01]  /*1830*/  SEL R5, R31, 0x5, P3 ;  /* 0x000000051f057807 */ /* 0x000fe20001800000 */
[----:B------:R-:W-:Y:S01]  /*1840*/  FADD R31, R32, R23 ;  /* 0x00000017201f7221 */ /* 0x000fe20000000000 */
[----:B------:R-:W-:Y:S01]  /*1850*/  VIADD R23, R25, 0x42 ;  /* 0x0000004219177836 */ /* 0x000fe20000000000 */
[----:B------:R-:W-:Y:S01]  /*1860*/  ISETP.LT.AND P3, PT, R15, 0x4410, P1 ;  /* 0x000044100f00780c */ /* 0x000fe20000f61270 */
[----:B------:R-:W-:Y:S01]  /*1870*/  FADD R24, R36, R49 ;  /* 0x0000003124187221 */ /* 0x000fe20000000000 */
[----:B------:R-:W-:Y:S01]  /*1880*/  SEL R30, R30, RZ, P4 ;  /* 0x000000ff1e1e7207 */ /* 0x000fe20002000000 */
[----:B------:R-:W-:Y:S01]  /*1890*/  IMAD.MOV.U32 R25, RZ, RZ, RZ ;  /* 0x000000ffff197224 */ /* 0x000fe200078e00ff */
[----:B------:R-:W-:Y:S01]  /*18a0*/  ISETP.NE.AND P4, PT, R40, RZ, PT ;  /* 0x000000ff2800720c */ /* 0x000fe20003f85270 */
[----:B------:R-:W-:Y:S01]  /*18b0*/  IMAD.WIDE R22, R23, 0x4, R2 ;  /* 0x0000000417167825 */ /* 0x000fe200078e0202 */
[----:B---3--:R-:W-:-:S03]  /*18c0*/  SEL R10, R6, RZ, P6 ;  /* 0x000000ff060a7207 */ /* 0x008fc60003000000 */
[----:B------:R-:W-:Y:S01]  /*18d0*/  FADD R39, R24, R39 ;  /* 0x0000002718277221 */ /* 0x000fe20000000000 */
[----:B------:R-:W-:Y:S01]  /*18e0*/  SEL R6, R27, 0x6, P4 ;  /* 0x000000061b067807 */ /* 0x000fe20002000000 */
[----:B------:R-:W-:Y:S01]  /*18f0*/  IMAD.IADD R13, R16, 0x1, R13 ;  /* 0x00000001100d7824 */ /* 0x000fe200078e020d */
[----:B------:R-:W2:Y:S01]  /*1900*/  @P2 LDG.E.EL R25, desc[UR4][R22.64] ;  /* 0x0000000416192981 */ /* 0x000ea2000c2e1900 */
[----:B------:R-:W-:Y:S02]  /*1910*/  IMAD.MOV.U32 R16, RZ, RZ, RZ ;  /* 0x000000ffff107224 */ /* 0x000fe400078e00ff */
[----:B------:R-:W-:Y:S02]  /*1920*/  IMAD.MOV.U32 R24, RZ, RZ, RZ ;  /* 0x000000ffff187224 */ /* 0x000fe400078e00ff */
[----:B------:R-:W-:Y:S02]  /*1930*/  IMAD.MOV.U32 R27, RZ, RZ, RZ ;  /* 0x000000ffff1b7224 */ /* 0x000fe400078e00ff */
[----:B------:R-:W-:Y:S01]  /*1940*/  IMAD.WIDE R2, R29, 0x4, R2 ;  /* 0x000000041d027825 */ /* 0x000fe200078e0202 */
[----:B------:R-:W3:Y:S04]  /*1950*/  @P2 LDG.E.EL R16, desc[UR4][R22.64] ;  /* 0x0000000416102981 */ /* 0x000ee8000c2e1900 */
[----:B------:R-:W4:Y:S04]  /*1960*/  @P3 LDG.E.EL R24, desc[UR4][R2.64] ;  /* 0x0000000402183981 */ /* 0x000f28000c2e1900 */
[----:B------:R0:W5:Y:S01]  /*1970*/  @P3 LDG.E.EL R27, desc[UR4][R2.64] ;  /* 0x00000004021b3981 */ /* 0x000162000c2e1900 */
[----:B------:R-:W-:Y:S01]  /*1980*/  ISETP.NE.AND P5, PT, R58, RZ, PT ;  /* 0x000000ff3a00720c */ /* 0x000fe20003fa5270 */
[----:B------:R-:W-:-:S02]  /*1990*/  IMAD.IADD R9, R9, 0x1, R38 ;  /* 0x0000000109097824 */ /* 0x000fc400078e0226 */
[----:B------:R-:W-:Y:S01]  /*19a0*/  IMAD.IADD R32, R13, 0x1, -R12 ;  /* 0x000000010d207824 */ /* 0x000fe200078e0a0c */
[----:B------:R-:W-:Y:S01]  /*19b0*/  SEL R53, R53, RZ, P5 ;  /* 0x000000ff35357207 */ /* 0x000fe20002800000 */
[----:B------:R-:W-:Y:S01]  /*19c0*/  IMAD.IADD R12, R12, 0x1, -R13 ;  /* 0x000000010c0c7824 */ /* 0x000fe200078e0a0d */
[----:B------:R-:W-:Y:S01]  /*19d0*/  ISETP.NE.AND P5, PT, R61, RZ, PT ;  /* 0x000000ff3d00720c */ /* 0x000fe20003fa5270 */
[----:B------:R-:W-:Y:S02]  /*19e0*/  IMAD R9, R9, R32, RZ ;  /* 0x0000002009097224 */ /* 0x000fe400078e02ff */
[----:B------:R-:W-:Y:S01]  /*19f0*/  IMAD.IADD R11, R28, 0x1, R11 ;  /* 0x000000011c0b7824 */ /* 0x000fe200078e020b */
[----:B------:R-:W-:Y:S01]  /*1a00*/  SEL R5, R5, 0x6, P5 ;  /* 0x0000000605057807 */ /* 0x000fe20002800000 */
[----:B------:R-:W-:Y:S01]  /*1a10*/  IMAD R9, R20, R12, R9 ;  /* 0x0000000c14097224 */ /* 0x000fe200078e0209 */
[----:B------:R-:W-:Y:S01]  /*1a20*/  ISETP.GT.AND P5, PT, R21, RZ, PT ;  /* 0x000000ff1500720c */ /* 0x000fe20003fa4270 */
[----:B------:R-:W-:-:S02]  /*1a30*/  VIADD R60, R60, 0xffffffff ;  /* 0xffffffff3c3c7836 */ /* 0x000fc40000000000 */
[----:B------:R-:W-:Y:S02]  /*1a40*/  IMAD.IADD R19, R26, 0x1, R19 ;  /* 0x000000011a137824 */ /* 0x000fe400078e0213 */
[----:B------:R-:W-:Y:S01]  /*1a50*/  IMAD.IADD R12, R11, 0x1, -R8 ;  /* 0x000000010b0c7824 */ /* 0x000fe200078e0a08 */
[----:B------:R-:W-:Y:S01]  /*1a60*/  SEL R60, R60, RZ, P5 ;  /* 0x000000ff3c3c7207 */ /* 0x000fe20002800000 */
[----:B------:R-:W-:Y:S01]  /*1a70*/  IMAD.IADD R8, R8, 0x1, -R11 ;  /* 0x0000000108087824 */ /* 0x000fe200078e0a0b */
[----:B0-----:R-:W-:Y:S01]  /*1a80*/  I2FP.F32.S32 R2, R9 ;  /* 0x0000000900027245 */ /* 0x001fe20000201400 */
[----:B------:R-:W-:Y:S02]  /*1a90*/  IMAD R19, R19, R12, RZ ;  /* 0x0000000c13137224 */ /* 0x000fe400078e02ff */
[----:B------:R-:W-:Y:S01]  /*1aa0*/  FADD R30, R39, R30 ;  /* 0x0000001e271e7221 */ /* 0x000fe20000000000 */
[----:B------:R-:W-:Y:S01]  /*1ab0*/  ISETP.NE.AND P6, PT, R4, RZ, PT ;  /* 0x000000ff0400720c */ /* 0x000fe20003fc5270 */
[----:B------:R-:W-:Y:S01]  /*1ac0*/  FADD R52, R31, R52 ;  /* 0x000000341f347221 */ /* 0x000fe20000000000 */
[----:B------:R-:W-:Y:S01]  /*1ad0*/  FSETP.GT.AND P4, PT, |R2|, 8.50705917302346158658e+37, PT ;  /* 0x7e8000000200780b */ /* 0x000fe20003f84200 */
[----:B------:R-:W-:Y:S01]  /*1ae0*/  IMAD R8, R60, R8, R19 ;  /* 0x000000083c087224 */ /* 0x000fe200078e0213 */
[----:B------:R-:W0:Y:S04]  /*1af0*/  LDC.64 R12, c[0x0][0x228] ;  /* 0x00008a00ff0c7b82 */ /* 0x000e280000000a00 */
[----:B------:R-:W-:Y:S01]  /*1b00*/  I2FP.F32.S32 R11, R8 ;  /* 0x00000008000b7245 */ /* 0x000fe20000201400 */
[----:B------:R-:W-:-:S03]  /*1b10*/  FADD R52, R52, R53 ;  /* 0x0000003534347221 */ /* 0x000fc60000000000 */
[----:B------:R-:W1:Y:S01]  /*1b20*/  LDC.64 R8, c[0x0][0x218] ;  /* 0x00008600ff087b82 */ /* 0x000e620000000a00 */
[----:B------:R-:W-:-:S04]  /*1b30*/  FADD R59, R52, R59 ;  /* 0x0000003b343b7221 */ /* 0x000fc80000000000 */
[----:B------:R-:W-:Y:S01]  /*1b40*/  FADD R10, R59, R10 ;  /* 0x0000000a3b0a7221 */ /* 0x000fe20000000000 */
[----:B------:R-:W-:Y:S02]  /*1b50*/  IMAD R18, R17, -0x441, R18 ;  /* 0xfffffbbf11127824 */ /* 0x000fe400078e0212 */
[C---:B------:R-:W-:Y:S01]  /*1b60*/  IMAD R15, R0.reuse, -0x441, R15 ;  /* 0xfffffbbf000f7824 */ /* 0x040fe200078e020f */
[----:B------:R-:W-:Y:S01]  /*1b70*/  ISETP.NE.AND P1, PT, R37, RZ, PT ;  /* 0x000000ff2500720c */ /* 0x000fe20003f25270 */
[----:B------:R-:W-:Y:S02]  /*1b80*/  IMAD R23, R17, 0x460, R18 ;  /* 0x0000046011177824 */ /* 0x000fe400078e0212 */
[----:B------:R-:W-:Y:S01]  /*1b90*/  IMAD R15, R0, 0x460, R15 ;  /* 0x00000460000f7824 */ /* 0x000fe200078e020f */
[----:B------:R-:W-:Y:S01]  /*1ba0*/  ISETP.NE.AND P5, PT, R41, RZ, PT ;  /* 0x000000ff2900720c */ /* 0x000fe20003fa5270 */
[----:B------:R-:W-:Y:S01]  /*1bb0*/  IMAD R17, R17, 0x20, R23 ;  /* 0x0000002011117824 */ /* 0x000fe200078e0217 */
[----:B------:R-:W-:-:S02]  /*1bc0*/  ISETP.NE.AND P0, PT, R64, RZ, PT ;  /* 0x000000ff4000720c */ /* 0x000fc40003f05270 */
[----:B------:R-:W-:Y:S02]  /*1bd0*/  SEL R5, R5, 0x7, P6 ;  /* 0x0000000705057807 */ /* 0x000fe40003000000 */
[----:B--2---:R-:W-:-:S05]  /*1be0*/  SEL R25, R25, RZ, P2 ;  /* 0x000000ff19197207 */ /* 0x004fca0001000000 */
[----:B------:R-:W-:Y:S01]  /*1bf0*/  FADD R4, R30, R25 ;  /* 0x000000191e047221 */ /* 0x000fe20000000000 */
[----:B---3--:R-:W-:Y:S02]  /*1c00*/  SEL R19, R16, 0xff800000, P2 ;  /* 0xff80000010137807 */ /* 0x008fe40001000000 */
[----:B------:R-:W-:Y:S02]  /*1c10*/  FSETP.GEU.AND P2, PT, |R2|, 1.175494350822287508e-38, PT ;  /* 0x008000000200780b */ /* 0x000fe40003f4e200 */
[----:B----4-:R-:W-:Y:S02]  /*1c20*/  SEL R24, R24, 0xff800000, P3 ;  /* 0xff80000018187807 */ /* 0x010fe40001800000 */
[----:B-----5:R-:W-:Y:S02]  /*1c30*/  SEL R27, R27, RZ, P3 ;  /* 0x000000ff1b1b7207 */ /* 0x020fe40001800000 */
[C---:B------:R-:W-:Y:S01]  /*1c40*/  FSETP.GT.AND P3, PT, |R11|.reuse, 8.50705917302346158658e+37, PT ;  /* 0x7e8000000b00780b */ /* 0x040fe20003f64200 */
[----:B------:R-:W-:Y:S01]  /*1c50*/  @P4 FMUL R2, R2, 0.25 ;  /* 0x3e80000002024820 */ /* 0x000fe20000400000 */
[----:B------:R-:W-:Y:S01]  /*1c60*/  @P4 FMUL R4, R4, 0.25 ;  /* 0x3e80000004044820 */ /* 0x000fe20000400000 */
[----:B------:R-:W-:-:S04]  /*1c70*/  FSETP.GEU.AND P4, PT, |R11|, 1.175494350822287508e-38, PT ;  /* 0x008000000b00780b */ /* 0x000fc80003f8e200 */
[----:B------:R-:W-:Y:S01]  /*1c80*/  @!P2 FMUL R2, R2, 16777216 ;  /* 0x4b8000000202a820 */ /* 0x000fe20000400000 */
[----:B------:R-:W-:Y:S01]  /*1c90*/  @!P2 FMUL R4, R4, 16777216 ;  /* 0x4b8000000404a820 */ /* 0x000fe20000400000 */
[----:B------:R-:W-:Y:S01]  /*1ca0*/  FADD R27, R10, R27 ;  /* 0x0000001b0a1b7221 */ /* 0x000fe20000000000 */
[----:B------:R-:W-:Y:S01]  /*1cb0*/  FSETP.NAN.AND P2, PT, R19, R19, PT ;  /* 0x000000131300720b */ /* 0x000fe20003f48000 */
[----:B------:R-:W2:Y:S02]  /*1cc0*/  MUFU.RCP R21, R2 ;  /* 0x0000000200157308 */ /* 0x000ea40000001000 */
[----:B------:R-:W-:Y:S01]  /*1cd0*/  @P3 FMUL R11, R11, 0.25 ;  /* 0x3e8000000b0b3820 */ /* 0x000fe20000400000 */
[----:B------:R-:W-:-:S03]  /*1ce0*/  @P3 FMUL R27, R27, 0.25 ;  /* 0x3e8000001b1b3820 */ /* 0x000fc60000400000 */
[----:B------:R-:W-:Y:S01]  /*1cf0*/  @!P4 FMUL R11, R11, 16777216 ;  /* 0x4b8000000b0bc820 */ /* 0x000fe20000400000 */
[----:B------:R-:W-:-:S03]  /*1d00*/  FSETP.NAN.AND P3, PT, R24, R24, PT ;  /* 0x000000181800720b */ /* 0x000fc60003f68000 */
[----:B------:R-:W3:Y:S01]  /*1d10*/  MUFU.RCP R10, R11 ;  /* 0x0000000b000a7308 */ /* 0x000ee20000001000 */
[----:B------:R-:W-:Y:S01]  /*1d20*/  @!P4 FMUL R27, R27, 16777216 ;  /* 0x4b8000001b1bc820 */ /* 0x000fe20000400000 */
[----:B------:R-:W-:Y:S01]  /*1d30*/  FSETP.GEU.AND P4, PT, R14, R19, PT ;  /* 0x000000130e00720b */ /* 0x000fe20003f8e000 */
[----:B--2---:R-:W-:-:S03]  /*1d40*/  FMUL R21, R21, R4 ;  /* 0x0000000415157220 */ /* 0x004fc60000400000 */
[----:B------:R-:W-:Y:S02]  /*1d50*/  @!P2 SEL R19, R19, R14, !P4 ;  /* 0x0000000e1313a207 */ /* 0x000fe40006000000 */
[----:B------:R-:W-:Y:S01]  /*1d60*/  FSETP.GEU.AND P2, PT, R7, R24, PT ;  /* 0x000000180700720b */ /* 0x000fe20003f4e000 */
[----:B------:R-:W-:Y:S01]  /*1d70*/  IMAD R4, R0, 0x20, R15 ;  /* 0x0000002000047824 */ /* 0x000fe200078e020f */
[----:B------:R-:W-:Y:S01]  /*1d80*/  SEL R0, R6, 0x7, P5 ;  /* 0x0000000706007807 */ /* 0x000fe20002800000 */
[--C-:B-1----:R-:W-:Y:S01]  /*1d90*/  IMAD.WIDE R2, R23, 0x4, R8.reuse ;  /* 0x0000000417027825 */ /* 0x102fe200078e0208 */
[----:B------:R-:W-:Y:S02]  /*1da0*/  @!P3 SEL R24, R24, R7, !P2 ;  /* 0x000000071818b207 */ /* 0x000fe40005000000 */
[----:B------:R-:W-:Y:S01]  /*1db0*/  IADD3 R6, P3, R17, UR6, RZ ;  /* 0x0000000611067c10 */ /* 0x000fe2000ff7e0ff */
[----:B---3--:R-:W-:Y:S01]  /*1dc0*/  FMUL R27, R10, R27 ;  /* 0x0000001b0a1b7220 */ /* 0x008fe20000400000 */
[----:B------:R-:W-:Y:S01]  /*1dd0*/  IADD3 R10, P5, R4, UR6, RZ ;  /* 0x00000006040a7c10 */ /* 0x000fe2000ffbe0ff */
[----:B------:R-:W-:Y:S01]  /*1de0*/  IMAD.WIDE R8, R15, 0x4, R8 ;  /* 0x000000040f087825 */ /* 0x000fe200078e0208 */
[----:B------:R-:W-:Y:S01]  /*1df0*/  LEA.HI.X.SX32 R7, R17, UR7, 0x1, P3 ;  /* 0x0000000711077c11 */ /* 0x000fe200098f0eff */
[----:B------:R2:W-:Y:S01]  /*1e00*/  @!P1 STG.E desc[UR4][R2.64], R19 ;  /* 0x0000001302009986 */ /* 0x0005e2000c101904 */
[----:B------:R-:W-:-:S02]  /*1e10*/  SEL R17, R0, 0x8, P4 ;  /* 0x0000000800117807 */ /* 0x000fc40002000000 */
[----:B------:R-:W-:Y:S01]  /*1e20*/  LEA.HI.X.SX32 R11, R4, UR7, 0x1, P5 ;  /* 0x00000007040b7c11 */ /* 0x000fe2000a8f0eff */
[----:B------:R1:W-:Y:S04]  /*1e30*/  @!P0 STG.E desc[UR4][R8.64], R24 ;  /* 0x0000001808008986 */ /* 0x0003e8000c101904 */
[----:B------:R1:W-:Y:S01]  /*1e40*/  @!P1 STG.E.U8 desc[UR4][R6.64], R17 ;  /* 0x0000001106009986 */ /* 0x0003e2000c101104 */
[----:B--2---:R-:W-:Y:S01]  /*1e50*/  SEL R19, R5, 0x8, P2 ;  /* 0x0000000805137807 */ /* 0x004fe20001000000 */
[----:B0-----:R-:W-:-:S04]  /*1e60*/  IMAD.WIDE R2, R23, 0x4, R12 ;  /* 0x0000000417027825 */ /* 0x001fc800078e020c */
[----:B------:R1:W-:Y:S01]  /*1e70*/  @!P0 STG.E.U8 desc[UR4][R10.64], R19 ;  /* 0x000000130a008986 */ /* 0x0003e2000c101104 */
[----:B------:R-:W-:-:S03]  /*1e80*/  IMAD.WIDE R4, R15, 0x4, R12 ;  /* 0x000000040f047825 */ /* 0x000fc600078e020c */
[----:B------:R1:W-:Y:S01]  /*1e90*/  @!P1 STG.E desc[UR4][R2.64], R21 ;  /* 0x0000001502009986 */ /* 0x0003e2000c101904 */
[----:B------:R-:W-:Y:S05]  /*1ea0*/  @P0 EXIT ;  /* 0x000000000000094d */ /* 0x000fea0003800000 */
[----:B------:R-:W-:Y:S01]  /*1eb0*/  STG.E desc[UR4][R4.64], R27 ;  /* 0x0000001b04007986 */ /* 0x000fe2000c101904 */
[----:B------:R-:W-:Y:S05]  /*1ec0*/  EXIT ;  /* 0x000000000000794d */ /* 0x000fea0003800000 */
.L_x_0:
[----:B------:R-:W-:-:S00]  /*1ed0*/  BRA `(.L_x_0) ;  /* 0xfffffffc00fc7947 */ /* 0x000fc0000383ffff */
[----:B------:R-:W-:-:S00]  /*1ee0*/  NOP ;  /* 0x0000000000007918 */ /* 0x000fc00000000000 */
        /* <DEDUP_REMOVED lines=9> */
.L_x_1:


//--------------------- .nv.constant0.triton_poi_fused_avg_pool2d_max_pool2d_with_indices_11 --------------------------
	.section	.nv.constant0.triton_poi_fused_avg_pool2d_max_pool2d_with_indices_11,"a",@progbits
	.sectionflags	@""
	.align	4
.nv.constant0.triton_poi_fused_avg_pool2d_max_pool2d_with_indices_11:
	.zero		564
